//
// Generated by NVIDIA NVVM Compiler
//
// Compiler Build ID: CL-36424714
// Cuda compilation tools, release 13.0, V13.0.88
// Based on NVVM 20.0.0
//

.version 9.0
.target sm_100
.address_size 64

	// .globl	flatnorm_scatterhist_kernel

.visible .entry flatnorm_scatterhist_kernel(
	.param .u64 .ptr .align 1 flatnorm_scatterhist_kernel_param_0,
	.param .u64 .ptr .align 1 flatnorm_scatterhist_kernel_param_1,
	.param .u64 .ptr .align 1 flatnorm_scatterhist_kernel_param_2,
	.param .u64 .ptr .align 1 flatnorm_scatterhist_kernel_param_3,
	.param .u64 .ptr .align 1 flatnorm_scatterhist_kernel_param_4,
	.param .u64 flatnorm_scatterhist_kernel_param_5,
	.param .u64 flatnorm_scatterhist_kernel_param_6,
	.param .u64 flatnorm_scatterhist_kernel_param_7
)
{
	.reg .pred 	%p<18>;
	.reg .b32 	%r<52>;
	.reg .b32 	%f<24>;
	.reg .b64 	%rd<57>;
	.reg .b64 	%fd<82>;

	ld.param.u64 	%rd25, [flatnorm_scatterhist_kernel_param_0];
	ld.param.u64 	%rd30, [flatnorm_scatterhist_kernel_param_1];
	ld.param.u64 	%rd31, [flatnorm_scatterhist_kernel_param_3];
	ld.param.u64 	%rd32, [flatnorm_scatterhist_kernel_param_4];
	ld.param.u64 	%rd27, [flatnorm_scatterhist_kernel_param_5];
	ld.param.u64 	%rd28, [flatnorm_scatterhist_kernel_param_6];
	ld.param.u64 	%rd29, [flatnorm_scatterhist_kernel_param_7];
	cvta.to.global.u64 	%rd1, %rd30;
	cvta.to.global.u64 	%rd2, %rd31;
	cvta.to.global.u64 	%rd33, %rd32;
	mov.u32 	%r11, %ctaid.x;
	mov.u32 	%r12, %ntid.x;
	mov.u32 	%r13, %tid.x;
	mad.lo.s32 	%r14, %r11, %r12, %r13;
	cvt.u64.u32 	%rd51, %r14;
	mov.u32 	%r15, %nctaid.x;
	mul.lo.s32 	%r1, %r15, %r12;
	ld.global.f32 	%f1, [%rd33];
	setp.le.s64 	%p1, %rd27, %rd51;
	min.s64 	%rd34, %rd28, %rd29;
	setp.lt.s64 	%p2, %rd34, 1;
	or.pred  	%p3, %p2, %p1;
	@%p3 bra 	$L__BB0_19;
	and.b64  	%rd4, %rd29, 1;
	and.b64  	%rd5, %rd29, 9223372036854775806;
	shl.b64 	%rd6, %rd29, 2;
	cvt.u64.u32 	%rd7, %r1;
	cvta.to.global.u64 	%rd8, %rd25;
$L__BB0_2:
	ld.param.u64 	%rd50, [flatnorm_scatterhist_kernel_param_2];
	cvta.to.global.u64 	%rd36, %rd50;
	shl.b64 	%rd37, %rd51, 3;
	add.s64 	%rd38, %rd36, %rd37;
	ld.global.u64 	%rd39, [%rd38];
	mul.lo.s64 	%rd10, %rd39, %rd28;
	mul.lo.s64 	%rd11, %rd51, %rd28;
	mov.b64 	%rd52, 0;
$L__BB0_3:
	setp.eq.s64 	%p4, %rd29, 1;
	add.s64 	%rd41, %rd52, %rd11;
	shl.b64 	%rd42, %rd41, 2;
	add.s64 	%rd43, %rd8, %rd42;
	ld.global.f32 	%f2, [%rd43];
	add.s64 	%rd13, %rd52, %rd10;
	mov.b64 	%rd56, 0;
	@%p4 bra 	$L__BB0_12;
	add.s64 	%rd53, %rd2, 4;
	mad.lo.s64 	%rd44, %rd6, %rd13, %rd1;
	add.s64 	%rd54, %rd44, 4;
	mov.u64 	%rd55, %rd5;
$L__BB0_5:
	ld.global.f32 	%f6, [%rd53+-4];
	sub.f32 	%f7, %f2, %f6;
	div.rn.f32 	%f8, %f7, %f1;
	cvt.f64.f32 	%fd16, %f8;
	mul.f64 	%fd17, %fd16, 0dBFE0000000000000;
	mul.f64 	%fd1, %fd17, %fd16;
	fma.rn.f64 	%fd18, %fd1, 0d3FF71547652B82FE, 0d4338000000000000;
	{
	.reg .b32 %temp; 
	mov.b64 	{%r2, %temp}, %fd18;
	}
	mov.f64 	%fd19, 0dC338000000000000;
	add.rn.f64 	%fd20, %fd18, %fd19;
	fma.rn.f64 	%fd21, %fd20, 0dBFE62E42FEFA39EF, %fd1;
	fma.rn.f64 	%fd22, %fd20, 0dBC7ABC9E3B39803F, %fd21;
	fma.rn.f64 	%fd23, %fd22, 0d3E5ADE1569CE2BDF, 0d3E928AF3FCA213EA;
	fma.rn.f64 	%fd24, %fd23, %fd22, 0d3EC71DEE62401315;
	fma.rn.f64 	%fd25, %fd24, %fd22, 0d3EFA01997C89EB71;
	fma.rn.f64 	%fd26, %fd25, %fd22, 0d3F2A01A014761F65;
	fma.rn.f64 	%fd27, %fd26, %fd22, 0d3F56C16C1852B7AF;
	fma.rn.f64 	%fd28, %fd27, %fd22, 0d3F81111111122322;
	fma.rn.f64 	%fd29, %fd28, %fd22, 0d3FA55555555502A1;
	fma.rn.f64 	%fd30, %fd29, %fd22, 0d3FC5555555555511;
	fma.rn.f64 	%fd31, %fd30, %fd22, 0d3FE000000000000B;
	fma.rn.f64 	%fd32, %fd31, %fd22, 0d3FF0000000000000;
	fma.rn.f64 	%fd33, %fd32, %fd22, 0d3FF0000000000000;
	{
	.reg .b32 %temp; 
	mov.b64 	{%r3, %temp}, %fd33;
	}
	{
	.reg .b32 %temp; 
	mov.b64 	{%temp, %r4}, %fd33;
	}
	shl.b32 	%r16, %r2, 20;
	add.s32 	%r17, %r16, %r4;
	mov.b64 	%fd79, {%r3, %r17};
	{
	.reg .b32 %temp; 
	mov.b64 	{%temp, %r18}, %fd1;
	}
	mov.b32 	%f9, %r18;
	abs.f32 	%f3, %f9;
	setp.lt.f32 	%p5, %f3, 0f4086232B;
	@%p5 bra 	$L__BB0_8;
	setp.lt.f64 	%p6, %fd1, 0d0000000000000000;
	add.f64 	%fd34, %fd1, 0d7FF0000000000000;
	selp.f64 	%fd79, 0d0000000000000000, %fd34, %p6;
	setp.geu.f32 	%p7, %f3, 0f40874800;
	@%p7 bra 	$L__BB0_8;
	shr.u32 	%r19, %r2, 31;
	add.s32 	%r20, %r2, %r19;
	shr.s32 	%r21, %r20, 1;
	shl.b32 	%r22, %r21, 20;
	add.s32 	%r23, %r4, %r22;
	mov.b64 	%fd35, {%r3, %r23};
	sub.s32 	%r24, %r2, %r21;
	shl.b32 	%r25, %r24, 20;
	add.s32 	%r26, %r25, 1072693248;
	mov.b32 	%r27, 0;
	mov.b64 	%fd36, {%r27, %r26};
	mul.f64 	%fd79, %fd36, %fd35;
$L__BB0_8:
	cvt.rn.f32.f64 	%f10, %fd79;
	atom.global.add.f32 	%f11, [%rd54+-4], %f10;
	ld.global.f32 	%f12, [%rd53];
	sub.f32 	%f13, %f2, %f12;
	div.rn.f32 	%f14, %f13, %f1;
	cvt.f64.f32 	%fd37, %f14;
	mul.f64 	%fd38, %fd37, 0dBFE0000000000000;
	mul.f64 	%fd6, %fd38, %fd37;
	fma.rn.f64 	%fd39, %fd6, 0d3FF71547652B82FE, 0d4338000000000000;
	{
	.reg .b32 %temp; 
	mov.b64 	{%r5, %temp}, %fd39;
	}
	mov.f64 	%fd40, 0dC338000000000000;
	add.rn.f64 	%fd41, %fd39, %fd40;
	fma.rn.f64 	%fd42, %fd41, 0dBFE62E42FEFA39EF, %fd6;
	fma.rn.f64 	%fd43, %fd41, 0dBC7ABC9E3B39803F, %fd42;
	fma.rn.f64 	%fd44, %fd43, 0d3E5ADE1569CE2BDF, 0d3E928AF3FCA213EA;
	fma.rn.f64 	%fd45, %fd44, %fd43, 0d3EC71DEE62401315;
	fma.rn.f64 	%fd46, %fd45, %fd43, 0d3EFA01997C89EB71;
	fma.rn.f64 	%fd47, %fd46, %fd43, 0d3F2A01A014761F65;
	fma.rn.f64 	%fd48, %fd47, %fd43, 0d3F56C16C1852B7AF;
	fma.rn.f64 	%fd49, %fd48, %fd43, 0d3F81111111122322;
	fma.rn.f64 	%fd50, %fd49, %fd43, 0d3FA55555555502A1;
	fma.rn.f64 	%fd51, %fd50, %fd43, 0d3FC5555555555511;
	fma.rn.f64 	%fd52, %fd51, %fd43, 0d3FE000000000000B;
	fma.rn.f64 	%fd53, %fd52, %fd43, 0d3FF0000000000000;
	fma.rn.f64 	%fd54, %fd53, %fd43, 0d3FF0000000000000;
	{
	.reg .b32 %temp; 
	mov.b64 	{%r6, %temp}, %fd54;
	}
	{
	.reg .b32 %temp; 
	mov.b64 	{%temp, %r7}, %fd54;
	}
	shl.b32 	%r28, %r5, 20;
	add.s32 	%r29, %r28, %r7;
	mov.b64 	%fd80, {%r6, %r29};
	{
	.reg .b32 %temp; 
	mov.b64 	{%temp, %r30}, %fd6;
	}
	mov.b32 	%f15, %r30;
	abs.f32 	%f4, %f15;
	setp.lt.f32 	%p8, %f4, 0f4086232B;
	@%p8 bra 	$L__BB0_11;
	setp.lt.f64 	%p9, %fd6, 0d0000000000000000;
	add.f64 	%fd55, %fd6, 0d7FF0000000000000;
	selp.f64 	%fd80, 0d0000000000000000, %fd55, %p9;
	setp.geu.f32 	%p10, %f4, 0f40874800;
	@%p10 bra 	$L__BB0_11;
	shr.u32 	%r31, %r5, 31;
	add.s32 	%r32, %r5, %r31;
	shr.s32 	%r33, %r32, 1;
	shl.b32 	%r34, %r33, 20;
	add.s32 	%r35, %r7, %r34;
	mov.b64 	%fd56, {%r6, %r35};
	sub.s32 	%r36, %r5, %r33;
	shl.b32 	%r37, %r36, 20;
	add.s32 	%r38, %r37, 1072693248;
	mov.b32 	%r39, 0;
	mov.b64 	%fd57, {%r39, %r38};
	mul.f64 	%fd80, %fd57, %fd56;
$L__BB0_11:
	cvt.rn.f32.f64 	%f16, %fd80;
	atom.global.add.f32 	%f17, [%rd54], %f16;
	add.s64 	%rd55, %rd55, -2;
	add.s64 	%rd54, %rd54, 8;
	add.s64 	%rd53, %rd53, 8;
	setp.ne.s64 	%p11, %rd55, 0;
	mov.u64 	%rd56, %rd5;
	@%p11 bra 	$L__BB0_5;
$L__BB0_12:
	setp.eq.s64 	%p12, %rd4, 0;
	@%p12 bra 	$L__BB0_17;
	shl.b64 	%rd45, %rd56, 2;
	add.s64 	%rd46, %rd2, %rd45;
	ld.global.f32 	%f18, [%rd46];
	sub.f32 	%f19, %f2, %f18;
	div.rn.f32 	%f20, %f19, %f1;
	cvt.f64.f32 	%fd58, %f20;
	mul.f64 	%fd59, %fd58, 0dBFE0000000000000;
	mul.f64 	%fd11, %fd59, %fd58;
	fma.rn.f64 	%fd60, %fd11, 0d3FF71547652B82FE, 0d4338000000000000;
	{
	.reg .b32 %temp; 
	mov.b64 	{%r8, %temp}, %fd60;
	}
	mov.f64 	%fd61, 0dC338000000000000;
	add.rn.f64 	%fd62, %fd60, %fd61;
	fma.rn.f64 	%fd63, %fd62, 0dBFE62E42FEFA39EF, %fd11;
	fma.rn.f64 	%fd64, %fd62, 0dBC7ABC9E3B39803F, %fd63;
	fma.rn.f64 	%fd65, %fd64, 0d3E5ADE1569CE2BDF, 0d3E928AF3FCA213EA;
	fma.rn.f64 	%fd66, %fd65, %fd64, 0d3EC71DEE62401315;
	fma.rn.f64 	%fd67, %fd66, %fd64, 0d3EFA01997C89EB71;
	fma.rn.f64 	%fd68, %fd67, %fd64, 0d3F2A01A014761F65;
	fma.rn.f64 	%fd69, %fd68, %fd64, 0d3F56C16C1852B7AF;
	fma.rn.f64 	%fd70, %fd69, %fd64, 0d3F81111111122322;
	fma.rn.f64 	%fd71, %fd70, %fd64, 0d3FA55555555502A1;
	fma.rn.f64 	%fd72, %fd71, %fd64, 0d3FC5555555555511;
	fma.rn.f64 	%fd73, %fd72, %fd64, 0d3FE000000000000B;
	fma.rn.f64 	%fd74, %fd73, %fd64, 0d3FF0000000000000;
	fma.rn.f64 	%fd75, %fd74, %fd64, 0d3FF0000000000000;
	{
	.reg .b32 %temp; 
	mov.b64 	{%r9, %temp}, %fd75;
	}
	{
	.reg .b32 %temp; 
	mov.b64 	{%temp, %r10}, %fd75;
	}
	shl.b32 	%r40, %r8, 20;
	add.s32 	%r41, %r40, %r10;
	mov.b64 	%fd81, {%r9, %r41};
	{
	.reg .b32 %temp; 
	mov.b64 	{%temp, %r42}, %fd11;
	}
	mov.b32 	%f21, %r42;
	abs.f32 	%f5, %f21;
	setp.lt.f32 	%p13, %f5, 0f4086232B;
	@%p13 bra 	$L__BB0_16;
	setp.lt.f64 	%p14, %fd11, 0d0000000000000000;
	add.f64 	%fd76, %fd11, 0d7FF0000000000000;
	selp.f64 	%fd81, 0d0000000000000000, %fd76, %p14;
	setp.geu.f32 	%p15, %f5, 0f40874800;
	@%p15 bra 	$L__BB0_16;
	shr.u32 	%r43, %r8, 31;
	add.s32 	%r44, %r8, %r43;
	shr.s32 	%r45, %r44, 1;
	shl.b32 	%r46, %r45, 20;
	add.s32 	%r47, %r10, %r46;
	mov.b64 	%fd77, {%r9, %r47};
	sub.s32 	%r48, %r8, %r45;
	shl.b32 	%r49, %r48, 20;
	add.s32 	%r50, %r49, 1072693248;
	mov.b32 	%r51, 0;
	mov.b64 	%fd78, {%r51, %r50};
	mul.f64 	%fd81, %fd78, %fd77;
$L__BB0_16:
	cvt.rn.f32.f64 	%f22, %fd81;
	mad.lo.s64 	%rd47, %rd13, %rd29, %rd56;
	shl.b64 	%rd48, %rd47, 2;
	add.s64 	%rd49, %rd1, %rd48;
	atom.global.add.f32 	%f23, [%rd49], %f22;
$L__BB0_17:
	add.s64 	%rd52, %rd52, 1;
	setp.ne.s64 	%p16, %rd52, %rd28;
	@%p16 bra 	$L__BB0_3;
	add.s64 	%rd51, %rd51, %rd7;
	setp.lt.s64 	%p17, %rd51, %rd27;
	@%p17 bra 	$L__BB0_2;
$L__BB0_19:
	ret;

}
	// .globl	scatter_joint_hist
.visible .entry scatter_joint_hist(
	.param .u64 .ptr .align 1 scatter_joint_hist_param_0,
	.param .u64 .ptr .align 1 scatter_joint_hist_param_1,
	.param .u64 .ptr .align 1 scatter_joint_hist_param_2,
	.param .u64 .ptr .align 1 scatter_joint_hist_param_3,
	.param .u64 .ptr .align 1 scatter_joint_hist_param_4,
	.param .u64 .ptr .align 1 scatter_joint_hist_param_5,
	.param .u64 .ptr .align 1 scatter_joint_hist_param_6,
	.param .u64 scatter_joint_hist_param_7,
	.param .u64 scatter_joint_hist_param_8,
	.param .u64 scatter_joint_hist_param_9,
	.param .u64 scatter_joint_hist_param_10
)
{
	.reg .pred 	%p<17>;
	.reg .b32 	%r<50>;
	.reg .b32 	%f<40>;
	.reg .b64 	%rd<71>;
	.reg .b64 	%fd<79>;

	ld.param.u64 	%rd29, [scatter_joint_hist_param_0];
	ld.param.u64 	%rd30, [scatter_joint_hist_param_1];
	ld.param.u64 	%rd35, [scatter_joint_hist_param_2];
	ld.param.u64 	%rd36, [scatter_joint_hist_param_3];
	ld.param.u64 	%rd31, [scatter_joint_hist_param_4];
	ld.param.u64 	%rd37, [scatter_joint_hist_param_5];
	ld.param.u64 	%rd38, [scatter_joint_hist_param_6];
	ld.param.u64 	%rd39, [scatter_joint_hist_param_7];
	ld.param.u64 	%rd32, [scatter_joint_hist_param_8];
	ld.param.u64 	%rd33, [scatter_joint_hist_param_9];
	ld.param.u64 	%rd34, [scatter_joint_hist_param_10];
	cvta.to.global.u64 	%rd1, %rd37;
	cvta.to.global.u64 	%rd2, %rd36;
	cvta.to.global.u64 	%rd3, %rd35;
	cvta.to.global.u64 	%rd40, %rd38;
	mov.u32 	%r10, %ntid.x;
	mov.u32 	%r11, %ctaid.x;
	mov.u32 	%r12, %tid.x;
	mad.lo.s32 	%r13, %r10, %r11, %r12;
	cvt.u64.u32 	%rd4, %r13;
	mul.lo.s64 	%rd5, %rd32, %rd32;
	ld.global.f32 	%f1, [%rd40];
	setp.le.s64 	%p1, %rd39, %rd4;
	@%p1 bra 	$L__BB1_19;
	cvta.to.global.u64 	%rd6, %rd29;
	setp.lt.s64 	%p2, %rd33, 1;
	@%p2 bra 	$L__BB1_19;
	shl.b64 	%rd41, %rd4, 3;
	add.s64 	%rd42, %rd6, %rd41;
	ld.global.u64 	%rd7, [%rd42];
	mul.lo.s64 	%rd8, %rd34, %rd4;
	setp.eq.s64 	%p3, %rd32, 0;
	@%p3 bra 	$L__BB1_19;
	cvta.to.global.u64 	%rd9, %rd30;
	max.u64 	%rd44, %rd5, 1;
	and.b64  	%rd10, %rd44, 1;
	and.b64  	%rd11, %rd44, -4;
	add.s64 	%rd12, %rd3, 4;
	cvta.to.global.u64 	%rd13, %rd31;
	mul.lo.s64 	%rd14, %rd7, %rd33;
	mov.b64 	%rd65, 0;
$L__BB1_4:
	setp.lt.u64 	%p4, %rd5, 2;
	shl.b64 	%rd46, %rd65, 4;
	add.s64 	%rd47, %rd13, %rd46;
	ld.global.u64 	%rd48, [%rd47];
	ld.global.u64 	%rd49, [%rd47+8];
	add.s64 	%rd50, %rd48, %rd8;
	shl.b64 	%rd51, %rd50, 2;
	add.s64 	%rd52, %rd9, %rd51;
	ld.global.f32 	%f2, [%rd52];
	add.s64 	%rd53, %rd49, %rd8;
	shl.b64 	%rd54, %rd53, 2;
	add.s64 	%rd55, %rd9, %rd54;
	ld.global.f32 	%f3, [%rd55];
	add.s64 	%rd16, %rd65, %rd14;
	mov.b64 	%rd70, 0;
	@%p4 bra 	$L__BB1_13;
	add.s64 	%rd67, %rd2, 4;
	mul.lo.s64 	%rd56, %rd5, %rd16;
	shl.b64 	%rd57, %rd56, 2;
	add.s64 	%rd58, %rd1, %rd57;
	add.s64 	%rd68, %rd58, 4;
	mov.u64 	%rd66, %rd12;
	mov.u64 	%rd69, %rd11;
$L__BB1_6:
	ld.global.f32 	%f7, [%rd66+-4];
	sub.f32 	%f8, %f2, %f7;
	div.rn.f32 	%f9, %f8, %f1;
	ld.global.f32 	%f10, [%rd67+-4];
	sub.f32 	%f11, %f3, %f10;
	div.rn.f32 	%f12, %f11, %f1;
	mul.f32 	%f13, %f12, %f12;
	fma.rn.f32 	%f14, %f9, %f9, %f13;
	cvt.f64.f32 	%fd16, %f14;
	mul.f64 	%fd1, %fd16, 0dBFE0000000000000;
	fma.rn.f64 	%fd17, %fd1, 0d3FF71547652B82FE, 0d4338000000000000;
	{
	.reg .b32 %temp; 
	mov.b64 	{%r1, %temp}, %fd17;
	}
	mov.f64 	%fd18, 0dC338000000000000;
	add.rn.f64 	%fd19, %fd17, %fd18;
	fma.rn.f64 	%fd20, %fd19, 0dBFE62E42FEFA39EF, %fd1;
	fma.rn.f64 	%fd21, %fd19, 0dBC7ABC9E3B39803F, %fd20;
	fma.rn.f64 	%fd22, %fd21, 0d3E5ADE1569CE2BDF, 0d3E928AF3FCA213EA;
	fma.rn.f64 	%fd23, %fd22, %fd21, 0d3EC71DEE62401315;
	fma.rn.f64 	%fd24, %fd23, %fd21, 0d3EFA01997C89EB71;
	fma.rn.f64 	%fd25, %fd24, %fd21, 0d3F2A01A014761F65;
	fma.rn.f64 	%fd26, %fd25, %fd21, 0d3F56C16C1852B7AF;
	fma.rn.f64 	%fd27, %fd26, %fd21, 0d3F81111111122322;
	fma.rn.f64 	%fd28, %fd27, %fd21, 0d3FA55555555502A1;
	fma.rn.f64 	%fd29, %fd28, %fd21, 0d3FC5555555555511;
	fma.rn.f64 	%fd30, %fd29, %fd21, 0d3FE000000000000B;
	fma.rn.f64 	%fd31, %fd30, %fd21, 0d3FF0000000000000;
	fma.rn.f64 	%fd32, %fd31, %fd21, 0d3FF0000000000000;
	{
	.reg .b32 %temp; 
	mov.b64 	{%r2, %temp}, %fd32;
	}
	{
	.reg .b32 %temp; 
	mov.b64 	{%temp, %r3}, %fd32;
	}
	shl.b32 	%r14, %r1, 20;
	add.s32 	%r15, %r14, %r3;
	mov.b64 	%fd76, {%r2, %r15};
	{
	.reg .b32 %temp; 
	mov.b64 	{%temp, %r16}, %fd1;
	}
	mov.b32 	%f15, %r16;
	abs.f32 	%f4, %f15;
	setp.lt.f32 	%p5, %f4, 0f4086232B;
	@%p5 bra 	$L__BB1_9;
	setp.lt.f64 	%p6, %fd1, 0d0000000000000000;
	add.f64 	%fd33, %fd1, 0d7FF0000000000000;
	selp.f64 	%fd76, 0d0000000000000000, %fd33, %p6;
	setp.geu.f32 	%p7, %f4, 0f40874800;
	@%p7 bra 	$L__BB1_9;
	shr.u32 	%r17, %r1, 31;
	add.s32 	%r18, %r1, %r17;
	shr.s32 	%r19, %r18, 1;
	shl.b32 	%r20, %r19, 20;
	add.s32 	%r21, %r3, %r20;
	mov.b64 	%fd34, {%r2, %r21};
	sub.s32 	%r22, %r1, %r19;
	shl.b32 	%r23, %r22, 20;
	add.s32 	%r24, %r23, 1072693248;
	mov.b32 	%r25, 0;
	mov.b64 	%fd35, {%r25, %r24};
	mul.f64 	%fd76, %fd35, %fd34;
$L__BB1_9:
	cvt.rn.f32.f64 	%f16, %fd76;
	atom.global.add.f32 	%f17, [%rd68+-4], %f16;
	ld.global.f32 	%f18, [%rd66];
	sub.f32 	%f19, %f2, %f18;
	div.rn.f32 	%f20, %f19, %f1;
	ld.global.f32 	%f21, [%rd67];
	sub.f32 	%f22, %f3, %f21;
	div.rn.f32 	%f23, %f22, %f1;
	mul.f32 	%f24, %f23, %f23;
	fma.rn.f32 	%f25, %f20, %f20, %f24;
	cvt.f64.f32 	%fd36, %f25;
	mul.f64 	%fd6, %fd36, 0dBFE0000000000000;
	fma.rn.f64 	%fd37, %fd6, 0d3FF71547652B82FE, 0d4338000000000000;
	{
	.reg .b32 %temp; 
	mov.b64 	{%r4, %temp}, %fd37;
	}
	mov.f64 	%fd38, 0dC338000000000000;
	add.rn.f64 	%fd39, %fd37, %fd38;
	fma.rn.f64 	%fd40, %fd39, 0dBFE62E42FEFA39EF, %fd6;
	fma.rn.f64 	%fd41, %fd39, 0dBC7ABC9E3B39803F, %fd40;
	fma.rn.f64 	%fd42, %fd41, 0d3E5ADE1569CE2BDF, 0d3E928AF3FCA213EA;
	fma.rn.f64 	%fd43, %fd42, %fd41, 0d3EC71DEE62401315;
	fma.rn.f64 	%fd44, %fd43, %fd41, 0d3EFA01997C89EB71;
	fma.rn.f64 	%fd45, %fd44, %fd41, 0d3F2A01A014761F65;
	fma.rn.f64 	%fd46, %fd45, %fd41, 0d3F56C16C1852B7AF;
	fma.rn.f64 	%fd47, %fd46, %fd41, 0d3F81111111122322;
	fma.rn.f64 	%fd48, %fd47, %fd41, 0d3FA55555555502A1;
	fma.rn.f64 	%fd49, %fd48, %fd41, 0d3FC5555555555511;
	fma.rn.f64 	%fd50, %fd49, %fd41, 0d3FE000000000000B;
	fma.rn.f64 	%fd51, %fd50, %fd41, 0d3FF0000000000000;
	fma.rn.f64 	%fd52, %fd51, %fd41, 0d3FF0000000000000;
	{
	.reg .b32 %temp; 
	mov.b64 	{%r5, %temp}, %fd52;
	}
	{
	.reg .b32 %temp; 
	mov.b64 	{%temp, %r6}, %fd52;
	}
	shl.b32 	%r26, %r4, 20;
	add.s32 	%r27, %r26, %r6;
	mov.b64 	%fd77, {%r5, %r27};
	{
	.reg .b32 %temp; 
	mov.b64 	{%temp, %r28}, %fd6;
	}
	mov.b32 	%f26, %r28;
	abs.f32 	%f5, %f26;
	setp.lt.f32 	%p8, %f5, 0f4086232B;
	@%p8 bra 	$L__BB1_12;
	setp.lt.f64 	%p9, %fd6, 0d0000000000000000;
	add.f64 	%fd53, %fd6, 0d7FF0000000000000;
	selp.f64 	%fd77, 0d0000000000000000, %fd53, %p9;
	setp.geu.f32 	%p10, %f5, 0f40874800;
	@%p10 bra 	$L__BB1_12;
	shr.u32 	%r29, %r4, 31;
	add.s32 	%r30, %r4, %r29;
	shr.s32 	%r31, %r30, 1;
	shl.b32 	%r32, %r31, 20;
	add.s32 	%r33, %r6, %r32;
	mov.b64 	%fd54, {%r5, %r33};
	sub.s32 	%r34, %r4, %r31;
	shl.b32 	%r35, %r34, 20;
	add.s32 	%r36, %r35, 1072693248;
	mov.b32 	%r37, 0;
	mov.b64 	%fd55, {%r37, %r36};
	mul.f64 	%fd77, %fd55, %fd54;
$L__BB1_12:
	cvt.rn.f32.f64 	%f27, %fd77;
	atom.global.add.f32 	%f28, [%rd68], %f27;
	add.s64 	%rd69, %rd69, -2;
	add.s64 	%rd68, %rd68, 8;
	add.s64 	%rd67, %rd67, 8;
	add.s64 	%rd66, %rd66, 8;
	setp.ne.s64 	%p11, %rd69, 0;
	mov.u64 	%rd70, %rd11;
	@%p11 bra 	$L__BB1_6;
$L__BB1_13:
	setp.eq.s64 	%p12, %rd10, 0;
	@%p12 bra 	$L__BB1_18;
	shl.b64 	%rd59, %rd70, 2;
	add.s64 	%rd60, %rd3, %rd59;
	ld.global.f32 	%f29, [%rd60];
	sub.f32 	%f30, %f2, %f29;
	div.rn.f32 	%f31, %f30, %f1;
	add.s64 	%rd61, %rd2, %rd59;
	ld.global.f32 	%f32, [%rd61];
	sub.f32 	%f33, %f3, %f32;
	div.rn.f32 	%f34, %f33, %f1;
	mul.f32 	%f35, %f34, %f34;
	fma.rn.f32 	%f36, %f31, %f31, %f35;
	cvt.f64.f32 	%fd56, %f36;
	mul.f64 	%fd11, %fd56, 0dBFE0000000000000;
	fma.rn.f64 	%fd57, %fd11, 0d3FF71547652B82FE, 0d4338000000000000;
	{
	.reg .b32 %temp; 
	mov.b64 	{%r7, %temp}, %fd57;
	}
	mov.f64 	%fd58, 0dC338000000000000;
	add.rn.f64 	%fd59, %fd57, %fd58;
	fma.rn.f64 	%fd60, %fd59, 0dBFE62E42FEFA39EF, %fd11;
	fma.rn.f64 	%fd61, %fd59, 0dBC7ABC9E3B39803F, %fd60;
	fma.rn.f64 	%fd62, %fd61, 0d3E5ADE1569CE2BDF, 0d3E928AF3FCA213EA;
	fma.rn.f64 	%fd63, %fd62, %fd61, 0d3EC71DEE62401315;
	fma.rn.f64 	%fd64, %fd63, %fd61, 0d3EFA01997C89EB71;
	fma.rn.f64 	%fd65, %fd64, %fd61, 0d3F2A01A014761F65;
	fma.rn.f64 	%fd66, %fd65, %fd61, 0d3F56C16C1852B7AF;
	fma.rn.f64 	%fd67, %fd66, %fd61, 0d3F81111111122322;
	fma.rn.f64 	%fd68, %fd67, %fd61, 0d3FA55555555502A1;
	fma.rn.f64 	%fd69, %fd68, %fd61, 0d3FC5555555555511;
	fma.rn.f64 	%fd70, %fd69, %fd61, 0d3FE000000000000B;
	fma.rn.f64 	%fd71, %fd70, %fd61, 0d3FF0000000000000;
	fma.rn.f64 	%fd72, %fd71, %fd61, 0d3FF0000000000000;
	{
	.reg .b32 %temp; 
	mov.b64 	{%r8, %temp}, %fd72;
	}
	{
	.reg .b32 %temp; 
	mov.b64 	{%temp, %r9}, %fd72;
	}
	shl.b32 	%r38, %r7, 20;
	add.s32 	%r39, %r38, %r9;
	mov.b64 	%fd78, {%r8, %r39};
	{
	.reg .b32 %temp; 
	mov.b64 	{%temp, %r40}, %fd11;
	}
	mov.b32 	%f37, %r40;
	abs.f32 	%f6, %f37;
	setp.lt.f32 	%p13, %f6, 0f4086232B;
	@%p13 bra 	$L__BB1_17;
	setp.lt.f64 	%p14, %fd11, 0d0000000000000000;
	add.f64 	%fd73, %fd11, 0d7FF0000000000000;
	selp.f64 	%fd78, 0d0000000000000000, %fd73, %p14;
	setp.geu.f32 	%p15, %f6, 0f40874800;
	@%p15 bra 	$L__BB1_17;
	shr.u32 	%r41, %r7, 31;
	add.s32 	%r42, %r7, %r41;
	shr.s32 	%r43, %r42, 1;
	shl.b32 	%r44, %r43, 20;
	add.s32 	%r45, %r9, %r44;
	mov.b64 	%fd74, {%r8, %r45};
	sub.s32 	%r46, %r7, %r43;
	shl.b32 	%r47, %r46, 20;
	add.s32 	%r48, %r47, 1072693248;
	mov.b32 	%r49, 0;
	mov.b64 	%fd75, {%r49, %r48};
	mul.f64 	%fd78, %fd75, %fd74;
$L__BB1_17:
	cvt.rn.f32.f64 	%f38, %fd78;
	mad.lo.s64 	%rd62, %rd16, %rd5, %rd70;
	shl.b64 	%rd63, %rd62, 2;
	add.s64 	%rd64, %rd1, %rd63;
	atom.global.add.f32 	%f39, [%rd64], %f38;
$L__BB1_18:
	add.s64 	%rd65, %rd65, 1;
	setp.ne.s64 	%p16, %rd65, %rd33;
	@%p16 bra 	$L__BB1_4;
$L__BB1_19:
	ret;

}


// ===== COMPILED SASS (sm_100) =====

	.target	sm_100

	.elftype	@"ET_EXEC"


//--------------------- .note.nv.tkinfo           --------------------------
	.section	.note.nv.tkinfo,"",@"SHT_NOTE"
	.sectionflags	@"SHF_NOTE_NV_TKINFO"
	.tkinfo
        /*0018*/ 	.word	0x00000002
        /*0030*/ 	.string	""
        /*0030*/ 	.string	"ptxas"
        /*0030*/ 	.string	"Cuda compilation tools, release 13.0, V13.0.88"
        /*0030*/ 	.string	"Build cuda_13.0.r13.0/compiler.36424714_0"
        /*0030*/ 	.string	"-arch sm_100 -m 64 "



//--------------------- .note.nv.cuinfo           --------------------------
	.section	.note.nv.cuinfo,"",@"SHT_NOTE"
	.sectionflags	@"SHF_NOTE_NV_CUINFO"
        /*0018*/ 	.short	0x0002
        /*001a*/ 	.short	0x0064
        /*001c*/ 	.short	0x0082
	.zero		2


//--------------------- .nv.info                  --------------------------
	.section	.nv.info,"",@"SHT_CUDA_INFO"
	.align	4


	//----- nvinfo : EIATTR_REGCOUNT
	.align		4
        /*0000*/ 	.byte	0x04, 0x2f
        /*0002*/ 	.short	(.L_1 - .L_0)
	.align		4
.L_0:
        /*0004*/ 	.word	index@(flatnorm_scatterhist_kernel)
        /*0008*/ 	.word	0x0000001f


	//----- nvinfo : EIATTR_FRAME_SIZE
	.align		4
.L_1:
        /*000c*/ 	.byte	0x04, 0x11
        /*000e*/ 	.short	(.L_3 - .L_2)
	.align		4
.L_2:
        /*0010*/ 	.word	index@($__internal_1_$__cuda_sm3x_div_rn_noftz_f32_slowpath)
        /*0014*/ 	.word	0x00000000


	//----- nvinfo : EIATTR_FRAME_SIZE
	.align		4
.L_3:
        /*0018*/ 	.byte	0x04, 0x11
        /*001a*/ 	.short	(.L_5 - .L_4)
	.align		4
.L_4:
        /*001c*/ 	.word	index@(flatnorm_scatterhist_kernel)
        /*0020*/ 	.word	0x00000000


	//----- nvinfo : EIATTR_REGCOUNT
	.align		4
.L_5:
        /*0024*/ 	.byte	0x04, 0x2f
        /*0026*/ 	.short	(.L_7 - .L_6)
	.align		4
.L_6:
        /*0028*/ 	.word	index@(scatter_joint_hist)
        /*002c*/ 	.word	0x0000001d


	//----- nvinfo : EIATTR_FRAME_SIZE
	.align		4
.L_7:
        /*0030*/ 	.byte	0x04, 0x11
        /*0032*/ 	.short	(.L_9 - .L_8)
	.align		4
.L_8:
        /*0034*/ 	.word	index@($__internal_0_$__cuda_sm3x_div_rn_noftz_f32_slowpath)
        /*0038*/ 	.word	0x00000000


	//----- nvinfo : EIATTR_FRAME_SIZE
	.align		4
.L_9:
        /*003c*/ 	.byte	0x04, 0x11
        /*003e*/ 	.short	(.L_11 - .L_10)
	.align		4
.L_10:
        /*0040*/ 	.word	index@(scatter_joint_hist)
        /*0044*/ 	.word	0x00000000


	//----- nvinfo : EIATTR_MIN_STACK_SIZE
	.align		4
.L_11:
        /*0048*/ 	.byte	0x04, 0x12
        /*004a*/ 	.short	(.L_13 - .L_12)
	.align		4
.L_12:
        /*004c*/ 	.word	index@(scatter_joint_hist)
        /*0050*/ 	.word	0x00000000


	//----- nvinfo : EIATTR_MIN_STACK_SIZE
	.align		4
.L_13:
        /*0054*/ 	.byte	0x04, 0x12
        /*0056*/ 	.short	(.L_15 - .L_14)
	.align		4
.L_14:
        /*0058*/ 	.word	index@(flatnorm_scatterhist_kernel)
        /*005c*/ 	.word	0x00000000
.L_15:


//--------------------- .nv.compat                --------------------------
	.section	.nv.compat,"",@"SHT_CUDA_COMPAT_INFO"
	.align	4
        /*0000*/ 	.byte	0x02, 0x09, 0x00, 0x00, 0x02, 0x02, 0x01, 0x00, 0x02, 0x05, 0x05, 0x00, 0x03, 0x07, 0x01, 0x01
        /*0010*/ 	.byte	0x02, 0x03, 0x00, 0x00, 0x02, 0x06, 0x01, 0x00, 0x04, 0x0b, 0x08, 0x00, 0x01, 0x00, 0x00, 0x00
        /*0020*/ 	.byte	0x00, 0x00, 0x00, 0x00


//--------------------- .nv.info.scatter_joint_hist --------------------------
	.section	.nv.info.scatter_joint_hist,"",@"SHT_CUDA_INFO"
	.sectionflags	@""
	.align	4


	//----- nvinfo : EIATTR_CUDA_API_VERSION
	.align		4
        /*0000*/ 	.byte	0x04, 0x37
        /*0002*/ 	.short	(.L_17 - .L_16)
.L_16:
        /*0004*/ 	.word	0x00000082


	//----- nvinfo : EIATTR_KPARAM_INFO
	.align		4
.L_17:
        /*0008*/ 	.byte	0x04, 0x17
        /*000a*/ 	.short	(.L_19 - .L_18)
.L_18:
        /*000c*/ 	.word	0x00000000
        /*0010*/ 	.short	0x000a
        /*0012*/ 	.short	0x0050
        /*0014*/ 	.byte	0x00, 0xf0, 0x21, 0x00


	//----- nvinfo : EIATTR_KPARAM_INFO
	.align		4
.L_19:
        /*0018*/ 	.byte	0x04, 0x17
        /*001a*/ 	.short	(.L_21 - .L_20)
.L_20:
        /*001c*/ 	.word	0x00000000
        /*0020*/ 	.short	0x0009
        /*0022*/ 	.short	0x0048
        /*0024*/ 	.byte	0x00, 0xf0, 0x21, 0x00


	//----- nvinfo : EIATTR_KPARAM_INFO
	.align		4
.L_21:
        /*0028*/ 	.byte	0x04, 0x17
        /*002a*/ 	.short	(.L_23 - .L_22)
.L_22:
        /*002c*/ 	.word	0x00000000
        /*0030*/ 	.short	0x0008
        /*0032*/ 	.short	0x0040
        /*0034*/ 	.byte	0x00, 0xf0, 0x21, 0x00


	//----- nvinfo : EIATTR_KPARAM_INFO
	.align		4
.L_23:
        /*0038*/ 	.byte	0x04, 0x17
        /*003a*/ 	.short	(.L_25 - .L_24)
.L_24:
        /*003c*/ 	.word	0x00000000
        /*0040*/ 	.short	0x0007
        /*0042*/ 	.short	0x0038
        /*0044*/ 	.byte	0x00, 0xf0, 0x21, 0x00


	//----- nvinfo : EIATTR_KPARAM_INFO
	.align		4
.L_25:
        /*0048*/ 	.byte	0x04, 0x17
        /*004a*/ 	.short	(.L_27 - .L_26)
.L_26:
        /*004c*/ 	.word	0x00000000
        /*0050*/ 	.short	0x0006
        /*0052*/ 	.short	0x0030
        /*0054*/ 	.byte	0x00, 0xf5, 0x21, 0x00


	//----- nvinfo : EIATTR_KPARAM_INFO
	.align		4
.L_27:
        /*0058*/ 	.byte	0x04, 0x17
        /*005a*/ 	.short	(.L_29 - .L_28)
.L_28:
        /*005c*/ 	.word	0x00000000
        /*0060*/ 	.short	0x0005
        /*0062*/ 	.short	0x0028
        /*0064*/ 	.byte	0x00, 0xf5, 0x21, 0x00


	//----- nvinfo : EIATTR_KPARAM_INFO
	.align		4
.L_29:
        /*0068*/ 	.byte	0x04, 0x17
        /*006a*/ 	.short	(.L_31 - .L_30)
.L_30:
        /*006c*/ 	.word	0x00000000
        /*0070*/ 	.short	0x0004
        /*0072*/ 	.short	0x0020
        /*0074*/ 	.byte	0x00, 0xf5, 0x21, 0x00


	//----- nvinfo : EIATTR_KPARAM_INFO
	.align		4
.L_31:
        /*0078*/ 	.byte	0x04, 0x17
        /*007a*/ 	.short	(.L_33 - .L_32)
.L_32:
        /*007c*/ 	.word	0x00000000
        /*0080*/ 	.short	0x0003
        /*0082*/ 	.short	0x0018
        /*0084*/ 	.byte	0x00, 0xf5, 0x21, 0x00


	//----- nvinfo : EIATTR_KPARAM_INFO
	.align		4
.L_33:
        /*0088*/ 	.byte	0x04, 0x17
        /*008a*/ 	.short	(.L_35 - .L_34)
.L_34:
        /*008c*/ 	.word	0x00000000
        /*0090*/ 	.short	0x0002
        /*0092*/ 	.short	0x0010
        /*0094*/ 	.byte	0x00, 0xf5, 0x21, 0x00


	//----- nvinfo : EIATTR_KPARAM_INFO
	.align		4
.L_35:
        /*0098*/ 	.byte	0x04, 0x17
        /*009a*/ 	.short	(.L_37 - .L_36)
.L_36:
        /*009c*/ 	.word	0x00000000
        /*00a0*/ 	.short	0x0001
        /*00a2*/ 	.short	0x0008
        /*00a4*/ 	.byte	0x00, 0xf5, 0x21, 0x00


	//----- nvinfo : EIATTR_KPARAM_INFO
	.align		4
.L_37:
        /*00a8*/ 	.byte	0x04, 0x17
        /*00aa*/ 	.short	(.L_39 - .L_38)
.L_38:
        /*00ac*/ 	.word	0x00000000
        /*00b0*/ 	.short	0x0000
        /*00b2*/ 	.short	0x0000
        /*00b4*/ 	.byte	0x00, 0xf5, 0x21, 0x00


	//----- nvinfo : EIATTR_SPARSE_MMA_MASK
	.align		4
.L_39:
        /*00b8*/ 	.byte	0x03, 0x50
        /*00ba*/ 	.short	0x0000


	//----- nvinfo : EIATTR_MAXREG_COUNT
	.align		4
        /*00bc*/ 	.byte	0x03, 0x1b
        /*00be*/ 	.short	0x00ff


	//----- nvinfo : EIATTR_MERCURY_ISA_VERSION
	.align		4
        /*00c0*/ 	.byte	0x03, 0x5f
        /*00c2*/ 	.short	0x0101


	//----- nvinfo : EIATTR_VRC_CTA_INIT_COUNT
	.align		4
        /*00c4*/ 	.byte	0x02, 0x4a
	.zero		1
	.zero		1


	//----- nvinfo : EIATTR_EXIT_INSTR_OFFSETS
	.align		4
        /*00c8*/ 	.byte	0x04, 0x1c
        /*00ca*/ 	.short	(.L_41 - .L_40)


	//   ....[0]....
.L_40:
        /*00cc*/ 	.word	0x00000080


	//   ....[1]....
        /*00d0*/ 	.word	0x000000c0


	//   ....[2]....
        /*00d4*/ 	.word	0x00000160


	//   ....[3]....
        /*00d8*/ 	.word	0x00001a40


	//----- nvinfo : EIATTR_CRS_STACK_SIZE
	.align		4
.L_41:
        /*00dc*/ 	.byte	0x04, 0x1e
        /*00de*/ 	.short	(.L_43 - .L_42)
.L_42:
        /*00e0*/ 	.word	0x00000000


	//----- nvinfo : EIATTR_CBANK_PARAM_SIZE
	.align		4
.L_43:
        /*00e4*/ 	.byte	0x03, 0x19
        /*00e6*/ 	.short	0x0058


	//----- nvinfo : EIATTR_PARAM_CBANK
	.align		4
        /*00e8*/ 	.byte	0x04, 0x0a
        /*00ea*/ 	.short	(.L_45 - .L_44)
	.align		4
.L_44:
        /*00ec*/ 	.word	index@(.nv.constant0.scatter_joint_hist)
        /*00f0*/ 	.short	0x0380
        /*00f2*/ 	.short	0x0058


	//----- nvinfo : EIATTR_SW_WAR
	.align		4
.L_45:
        /*00f4*/ 	.byte	0x04, 0x36
        /*00f6*/ 	.short	(.L_47 - .L_46)
.L_46:
        /*00f8*/ 	.word	0x00000008
.L_47:


//--------------------- .nv.info.flatnorm_scatterhist_kernel --------------------------
	.section	.nv.info.flatnorm_scatterhist_kernel,"",@"SHT_CUDA_INFO"
	.sectionflags	@""
	.align	4


	//----- nvinfo : EIATTR_CUDA_API_VERSION
	.align		4
        /*0000*/ 	.byte	0x04, 0x37
        /*0002*/ 	.short	(.L_49 - .L_48)
.L_48:
        /*0004*/ 	.word	0x00000082


	//----- nvinfo : EIATTR_KPARAM_INFO
	.align		4
.L_49:
        /*0008*/ 	.byte	0x04, 0x17
        /*000a*/ 	.short	(.L_51 - .L_50)
.L_50:
        /*000c*/ 	.word	0x00000000
        /*0010*/ 	.short	0x0007
        /*0012*/ 	.short	0x0038
        /*0014*/ 	.byte	0x00, 0xf0, 0x21, 0x00


	//----- nvinfo : EIATTR_KPARAM_INFO
	.align		4
.L_51:
        /*0018*/ 	.byte	0x04, 0x17
        /*001a*/ 	.short	(.L_53 - .L_52)
.L_52:
        /*001c*/ 	.word	0x00000000
        /*0020*/ 	.short	0x0006
        /*0022*/ 	.short	0x0030
        /*0024*/ 	.byte	0x00, 0xf0, 0x21, 0x00


	//----- nvinfo : EIATTR_KPARAM_INFO
	.align		4
.L_53:
        /*0028*/ 	.byte	0x04, 0x17
        /*002a*/ 	.short	(.L_55 - .L_54)
.L_54:
        /*002c*/ 	.word	0x00000000
        /*0030*/ 	.short	0x0005
        /*0032*/ 	.short	0x0028
        /*0034*/ 	.byte	0x00, 0xf0, 0x21, 0x00


	//----- nvinfo : EIATTR_KPARAM_INFO
	.align		4
.L_55:
        /*0038*/ 	.byte	0x04, 0x17
        /*003a*/ 	.short	(.L_57 - .L_56)
.L_56:
        /*003c*/ 	.word	0x00000000
        /*0040*/ 	.short	0x0004
        /*0042*/ 	.short	0x0020
        /*0044*/ 	.byte	0x00, 0xf5, 0x21, 0x00


	//----- nvinfo : EIATTR_KPARAM_INFO
	.align		4
.L_57:
        /*0048*/ 	.byte	0x04, 0x17
        /*004a*/ 	.short	(.L_59 - .L_58)
.L_58:
        /*004c*/ 	.word	0x00000000
        /*0050*/ 	.short	0x0003
        /*0052*/ 	.short	0x0018
        /*0054*/ 	.byte	0x00, 0xf5, 0x21, 0x00


	//----- nvinfo : EIATTR_KPARAM_INFO
	.align		4
.L_59:
        /*0058*/ 	.byte	0x04, 0x17
        /*005a*/ 	.short	(.L_61 - .L_60)
.L_60:
        /*005c*/ 	.word	0x00000000
        /*0060*/ 	.short	0x0002
        /*0062*/ 	.short	0x0010
        /*0064*/ 	.byte	0x00, 0xf5, 0x21, 0x00


	//----- nvinfo : EIATTR_KPARAM_INFO
	.align		4
.L_61:
        /*0068*/ 	.byte	0x04, 0x17
        /*006a*/ 	.short	(.L_63 - .L_62)
.L_62:
        /*006c*/ 	.word	0x00000000
        /*0070*/ 	.short	0x0001
        /*0072*/ 	.short	0x0008
        /*0074*/ 	.byte	0x00, 0xf5, 0x21, 0x00


	//----- nvinfo : EIATTR_KPARAM_INFO
	.align		4
.L_63:
        /*0078*/ 	.byte	0x04, 0x17
        /*007a*/ 	.short	(.L_65 - .L_64)
.L_64:
        /*007c*/ 	.word	0x00000000
        /*0080*/ 	.short	0x0000
        /*0082*/ 	.short	0x0000
        /*0084*/ 	.byte	0x00, 0xf5, 0x21, 0x00


	//----- nvinfo : EIATTR_SPARSE_MMA_MASK
	.align		4
.L_65:
        /*0088*/ 	.byte	0x03, 0x50
        /*008a*/ 	.short	0x0000


	//----- nvinfo : EIATTR_MAXREG_COUNT
	.align		4
        /*008c*/ 	.byte	0x03, 0x1b
        /*008e*/ 	.short	0x00ff


	//----- nvinfo : EIATTR_MERCURY_ISA_VERSION
	.align		4
        /*0090*/ 	.byte	0x03, 0x5f
        /*0092*/ 	.short	0x0101


	//----- nvinfo : EIATTR_VRC_CTA_INIT_COUNT
	.align		4
        /*0094*/ 	.byte	0x02, 0x4a
	.zero		1
	.zero		1


	//----- nvinfo : EIATTR_EXIT_INSTR_OFFSETS
	.align		4
        /*0098*/ 	.byte	0x04, 0x1c
        /*009a*/ 	.short	(.L_67 - .L_66)


	//   ....[0]....
.L_66:
        /*009c*/ 	.word	0x00000130


	//   ....[1]....
        /*00a0*/ 	.word	0x00001610


	//----- nvinfo : EIATTR_CRS_STACK_SIZE
	.align		4
.L_67:
        /*00a4*/ 	.byte	0x04, 0x1e
        /*00a6*/ 	.short	(.L_69 - .L_68)
.L_68:
        /*00a8*/ 	.word	0x00000000


	//----- nvinfo : EIATTR_CBANK_PARAM_SIZE
	.align		4
.L_69:
        /*00ac*/ 	.byte	0x03, 0x19
        /*00ae*/ 	.short	0x0040


	//----- nvinfo : EIATTR_PARAM_CBANK
	.align		4
        /*00b0*/ 	.byte	0x04, 0x0a
        /*00b2*/ 	.short	(.L_71 - .L_70)
	.align		4
.L_70:
        /*00b4*/ 	.word	index@(.nv.constant0.flatnorm_scatterhist_kernel)
        /*00b8*/ 	.short	0x0380
        /*00ba*/ 	.short	0x0040


	//----- nvinfo : EIATTR_SW_WAR
	.align		4
.L_71:
        /*00bc*/ 	.byte	0x04, 0x36
        /*00be*/ 	.short	(.L_73 - .L_72)
.L_72:
        /*00c0*/ 	.word	0x00000008
.L_73:


//--------------------- .nv.callgraph             --------------------------
	.section	.nv.callgraph,"",@"SHT_CUDA_CALLGRAPH"
	.align	4
	.sectionentsize	8
	.align		4
        /*0000*/ 	.word	0x00000000
	.align		4
        /*0004*/ 	.word	0xffffffff
	.align		4
        /*0008*/ 	.word	0x00000000
	.align		4
        /*000c*/ 	.word	0xfffffffe
	.align		4
        /*0010*/ 	.word	0x00000000
	.align		4
        /*0014*/ 	.word	0xfffffffd
	.align		4
        /*0018*/ 	.word	0x00000000
	.align		4
        /*001c*/ 	.word	0xfffffffc


//--------------------- .text.scatter_joint_hist  --------------------------
	.section	.text.scatter_joint_hist,"ax",@progbits
	.align	128
        .global         scatter_joint_hist
        .type           scatter_joint_hist,@function
        .size           scatter_joint_hist,(.L_x_63 - scatter_joint_hist)
        .other          scatter_joint_hist,@"STO_CUDA_ENTRY STV_DEFAULT"
scatter_joint_hist:
.text.scatter_joint_hist:
[----:B------:R-:W-:Y:S01]  /*0000*/  LDC R1, c[0x0][0x37c] ;  /* 0x0000df00ff017b82 */ /* 0x000fe20000000800 */
[----:B------:R-:W0:Y:S01]  /*0010*/  S2R R14, SR_CTAID.X ;  /* 0x00000000000e7919 */ /* 0x000e220000002500 */
[----:B------:R-:W0:Y:S01]  /*0020*/  LDCU UR4, c[0x0][0x360] ;  /* 0x00006c00ff0477ac */ /* 0x000e220008000800 */
[----:B------:R-:W0:Y:S01]  /*0030*/  S2R R3, SR_TID.X ;  /* 0x0000000000037919 */ /* 0x000e220000002100 */
[----:B------:R-:W1:Y:S01]  /*0040*/  LDCU.64 UR6, c[0x0][0x3b8] ;  /* 0x00007700ff0677ac */ /* 0x000e620008000a00 */
[----:B0-----:R-:W-:-:S05]  /*0050*/  IMAD R14, R14, UR4, R3 ;  /* 0x000000040e0e7c24 */ /* 0x001fca000f8e0203 */
[----:B-1----:R-:W-:-:S04]  /*0060*/  ISETP.GE.U32.AND P0, PT, R14, UR6, PT ;  /* 0x000000060e007c0c */ /* 0x002fc8000bf06070 */
[----:B------:R-:W-:-:S13]  /*0070*/  ISETP.GE.AND.EX P0, PT, RZ, UR7, PT, P0 ;  /* 0x00000007ff007c0c */ /* 0x000fda000bf06300 */
[----:B------:R-:W-:Y:S05]  /*0080*/  @P0 EXIT ;  /* 0x000000000000094d */ /* 0x000fea0003800000 */
[----:B------:R-:W0:Y:S02]  /*0090*/  LDC.64 R2, c[0x0][0x3c8] ;  /* 0x0000f200ff027b82 */ /* 0x000e240000000a00 */
[----:B0-----:R-:W-:-:S04]  /*00a0*/  ISETP.GE.U32.AND P0, PT, R2, 0x1, PT ;  /* 0x000000010200780c */ /* 0x001fc80003f06070 */
[----:B------:R-:W-:-:S13]  /*00b0*/  ISETP.GE.AND.EX P0, PT, R3, RZ, PT, P0 ;  /* 0x000000ff0300720c */ /* 0x000fda0003f06300 */
[----:B------:R-:W-:Y:S05]  /*00c0*/  @!P0 EXIT ;  /* 0x000000000000894d */ /* 0x000fea0003800000 */
[----:B------:R-:W0:Y:S01]  /*00d0*/  LDCU.64 UR6, c[0x0][0x3c0] ;  /* 0x00007800ff0677ac */ /* 0x000e220008000a00 */
[----:B------:R-:W1:Y:S01]  /*00e0*/  LDCU.64 UR8, c[0x0][0x380] ;  /* 0x00007000ff0877ac */ /* 0x000e620008000a00 */
[----:B0-----:R-:W-:Y:S01]  /*00f0*/  ISETP.NE.U32.AND P0, PT, RZ, UR6, PT ;  /* 0x00000006ff007c0c */ /* 0x001fe2000bf05070 */
[----:B------:R-:W-:Y:S02]  /*0100*/  UIMAD UR4, UR7, UR6, URZ ;  /* 0x00000006070472a4 */ /* 0x000fe4000f8e02ff */
[----:B------:R-:W-:Y:S01]  /*0110*/  UIMAD.WIDE.U32 UR20, UR6, UR6, URZ ;  /* 0x00000006061472a5 */ /* 0x000fe2000f8e00ff */
[----:B------:R-:W-:Y:S01]  /*0120*/  ISETP.NE.AND.EX P0, PT, RZ, UR7, PT, P0 ;  /* 0x00000007ff007c0c */ /* 0x000fe2000bf05300 */
[----:B------:R-:W-:Y:S01]  /*0130*/  UIMAD UR4, UR6, UR7, UR4 ;  /* 0x00000007060472a4 */ /* 0x000fe2000f8e0204 */
[----:B-1----:R-:W-:-:S04]  /*0140*/  LEA R6, P1, R14, UR8, 0x3 ;  /* 0x000000080e067c11 */ /* 0x002fc8000f8218ff */
[----:B------:R-:W-:-:S07]  /*0150*/  LEA.HI.X R7, R14, UR9, RZ, 0x3, P1 ;  /* 0x000000090e077c11 */ /* 0x000fce00088f1cff */
[----:B------:R-:W-:Y:S05]  /*0160*/  @!P0 EXIT ;  /* 0x000000000000894d */ /* 0x000fea0003800000 */
[----:B------:R-:W0:Y:S01]  /*0170*/  LDC.64 R2, c[0x0][0x3b0] ;  /* 0x0000ec00ff027b82 */ /* 0x000e220000000a00 */
[----:B------:R-:W1:Y:S01]  /*0180*/  LDCU.64 UR22, c[0x0][0x358] ;  /* 0x00006b00ff1677ac */ /* 0x000e620008000a00 */
[----:B------:R-:W2:Y:S01]  /*0190*/  LDCU.64 UR6, c[0x0][0x390] ;  /* 0x00007200ff0677ac */ /* 0x000ea20008000a00 */
[----:B-1----:R-:W5:Y:S04]  /*01a0*/  LDG.E.64 R6, desc[UR22][R6.64] ;  /* 0x0000001606067981 */ /* 0x002f68000c1e1b00 */
[----:B0-----:R0:W5:Y:S01]  /*01b0*/  LDG.E R3, desc[UR22][R2.64] ;  /* 0x0000001602037981 */ /* 0x001162000c1e1900 */
[----:B------:R-:W-:Y:S02]  /*01c0*/  UIADD3 UR8, UPT, UPT, UR21, UR4, URZ ;  /* 0x0000000415087290 */ /* 0x000fe4000fffe0ff */
[----:B------:R-:W-:-:S04]  /*01d0*/  UISETP.GT.U32.AND UP0, UPT, UR20, 0x1, UPT ;  /* 0x000000011400788c */ /* 0x000fc8000bf04070 */
[----:B------:R-:W-:Y:S02]  /*01e0*/  UISETP.GT.U32.AND.EX UP0, UPT, UR8, URZ, UPT, UP0 ;  /* 0x000000ff0800728c */ /* 0x000fe4000bf04100 */
[----:B--2---:R-:W-:Y:S02]  /*01f0*/  UIADD3 UR9, UP1, UPT, UR6, 0x4, URZ ;  /* 0x0000000406097890 */ /* 0x004fe4000ff3e0ff */
[----:B------:R-:W-:Y:S02]  /*0200*/  USEL UR17, UR20, 0x1, UP0 ;  /* 0x0000000114117887 */ /* 0x000fe40008000000 */
[----:B------:R-:W-:Y:S02]  /*0210*/  UIADD3.X UR10, UPT, UPT, URZ, UR7, URZ, UP1, !UPT ;  /* 0x00000007ff0a7290 */ /* 0x000fe40008ffe4ff */
[----:B------:R-:W-:Y:S02]  /*0220*/  USEL UR11, UR8, URZ, UP0 ;  /* 0x000000ff080b7287 */ /* 0x000fe40008000000 */
[----:B------:R-:W-:Y:S01]  /*0230*/  ULOP3.LUT UR12, UR17, 0xfffffffc, URZ, 0xc0, !UPT ;  /* 0xfffffffc110c7892 */ /* 0x000fe2000f8ec0ff */
[----:B------:R-:W-:Y:S01]  /*0240*/  UMOV UR4, URZ ;  /* 0x000000ff00047c82 */ /* 0x000fe20008000000 */
[----:B0-----:R-:W-:-:S10]  /*0250*/  UMOV UR5, URZ ;  /* 0x000000ff00057c82 */ /* 0x001fd40008000000 */
.L_x_21:
[----:B0-----:R-:W0:Y:S01]  /*0260*/  LDCU.64 UR6, c[0x0][0x3a0] ;  /* 0x00007400ff0677ac */ /* 0x001e220008000a00 */
[----:B------:R-:W1:Y:S01]  /*0270*/  LDCU.64 UR14, c[0x0][0x388] ;  /* 0x00007100ff0e77ac */ /* 0x000e620008000a00 */
[----:B0-----:R-:W-:-:S04]  /*0280*/  ULEA UR6, UP0, UR4, UR6, 0x4 ;  /* 0x0000000604067291 */ /* 0x001fc8000f8020ff */
[----:B------:R-:W-:Y:S02]  /*0290*/  ULEA.HI.X UR7, UR4, UR7, UR5, 0x4, UP0 ;  /* 0x0000000704077291 */ /* 0x000fe400080f2405 */
[----:B------:R-:W-:-:S04]  /*02a0*/  IMAD.U32 R4, RZ, RZ, UR6 ;  /* 0x00000006ff047e24 */ /* 0x000fc8000f8e00ff */
[----:B------:R-:W-:-:S05]  /*02b0*/  IMAD.U32 R5, RZ, RZ, UR7 ;  /* 0x00000007ff057e24 */ /* 0x000fca000f8e00ff */
[----:B------:R-:W2:Y:S01]  /*02c0*/  LDG.E.64 R8, desc[UR22][R4.64] ;  /* 0x0000001604087981 */ /* 0x000ea2000c1e1b00 */
[----:B------:R-:W0:Y:S03]  /*02d0*/  LDCU.64 UR6, c[0x0][0x3d0] ;  /* 0x00007a00ff0677ac */ /* 0x000e260008000a00 */
[----:B------:R3:W4:Y:S02]  /*02e0*/  LDG.E.64 R10, desc[UR22][R4.64+0x8] ;  /* 0x00000816040a7981 */ /* 0x000724000c1e1b00 */
[----:B---3--:R-:W3:Y:S01]  /*02f0*/  LDC.64 R4, c[0x0][0x3c8] ;  /* 0x0000f200ff047b82 */ /* 0x008ee20000000a00 */
[C---:B0----5:R-:W-:Y:S02]  /*0300*/  IMAD R15, R14.reuse, UR7, RZ ;  /* 0x000000070e0f7c24 */ /* 0x061fe4000f8e02ff */
[----:B--2---:R-:W-:-:S04]  /*0310*/  IMAD.WIDE.U32 R8, R14, UR6, R8 ;  /* 0x000000060e087c25 */ /* 0x004fc8000f8e0008 */
[----:B----4-:R-:W-:Y:S01]  /*0320*/  IMAD.WIDE.U32 R10, R14, UR6, R10 ;  /* 0x000000060e0a7c25 */ /* 0x010fe2000f8e000a */
[----:B------:R-:W-:Y:S02]  /*0330*/  IADD3 R13, PT, PT, R9, R15, RZ ;  /* 0x0000000f090d7210 */ /* 0x000fe40007ffe0ff */
[----:B-1----:R-:W-:Y:S01]  /*0340*/  LEA R16, P0, R8, UR14, 0x2 ;  /* 0x0000000e08107c11 */ /* 0x002fe2000f8010ff */
[----:B------:R-:W-:Y:S01]  /*0350*/  IMAD.IADD R9, R15, 0x1, R11 ;  /* 0x000000010f097824 */ /* 0x000fe200078e020b */
[----:B------:R-:W-:Y:S02]  /*0360*/  LEA R12, P1, R10, UR14, 0x2 ;  /* 0x0000000e0a0c7c11 */ /* 0x000fe4000f8210ff */
[----:B------:R-:W-:Y:S02]  /*0370*/  LEA.HI.X R17, R8, UR15, R13, 0x2, P0 ;  /* 0x0000000f08117c11 */ /* 0x000fe400080f140d */
[----:B------:R-:W-:-:S03]  /*0380*/  LEA.HI.X R13, R10, UR15, R9, 0x2, P1 ;  /* 0x0000000f0a0d7c11 */ /* 0x000fc600088f1409 */
[----:B-----5:R0:W5:Y:S04]  /*0390*/  LDG.E R16, desc[UR22][R16.64] ;  /* 0x0000001610107981 */ /* 0x020168000c1e1900 */
[----:B------:R0:W5:Y:S01]  /*03a0*/  LDG.E R15, desc[UR22][R12.64] ;  /* 0x000000160c0f7981 */ /* 0x000162000c1e1900 */
[----:B------:R-:W-:Y:S01]  /*03b0*/  UMOV UR6, UR4 ;  /* 0x0000000400067c82 */ /* 0x000fe20008000000 */
[----:B------:R-:W-:Y:S01]  /*03c0*/  UIADD3 UR4, UP0, UPT, UR4, 0x1, URZ ;  /* 0x0000000104047890 */ /* 0x000fe2000ff1e0ff */
[----:B---3--:R-:W-:Y:S01]  /*03d0*/  IMAD R0, R7, R4, RZ ;  /* 0x0000000407007224 */ /* 0x008fe200078e02ff */
[----:B------:R-:W-:Y:S02]  /*03e0*/  UMOV UR7, UR5 ;  /* 0x0000000500077c82 */ /* 0x000fe40008000000 */
[----:B------:R-:W-:Y:S01]  /*03f0*/  UIADD3.X UR5, UPT, UPT, URZ, UR5, URZ, UP0, !UPT ;  /* 0x00000005ff057290 */ /* 0x000fe200087fe4ff */
[----:B------:R-:W-:Y:S01]  /*0400*/  IMAD R9, R6, R5, R0 ;  /* 0x0000000506097224 */ /* 0x000fe200078e0200 */
[----:B------:R-:W-:Y:S01]  /*0410*/  UISETP.GE.U32.AND UP0, UPT, UR20, 0x2, UPT ;  /* 0x000000021400788c */ /* 0x000fe2000bf06070 */
[----:B------:R-:W-:-:S03]  /*0420*/  ISETP.NE.U32.AND P0, PT, R4, UR4, PT ;  /* 0x0000000404007c0c */ /* 0x000fc6000bf05070 */
[----:B------:R-:W-:Y:S01]  /*0430*/  UISETP.GE.U32.AND.EX UP0, UPT, UR8, URZ, UPT, UP0 ;  /* 0x000000ff0800728c */ /* 0x000fe2000bf06100 */
[----:B------:R-:W-:Y:S01]  /*0440*/  ISETP.NE.AND.EX P0, PT, R5, UR5, PT, P0 ;  /* 0x0000000505007c0c */ /* 0x000fe2000bf05300 */
[----:B------:R-:W-:Y:S01]  /*0450*/  IMAD.WIDE.U32 R4, R6, R4, UR6 ;  /* 0x0000000606047e25 */ /* 0x000fe2000f8e0004 */
[----:B------:R-:W-:Y:S01]  /*0460*/  UMOV UR6, URZ ;  /* 0x000000ff00067c82 */ /* 0x000fe20008000000 */
[----:B------:R-:W-:Y:S02]  /*0470*/  UMOV UR7, URZ ;  /* 0x000000ff00077c82 */ /* 0x000fe40008000000 */
[----:B------:R-:W-:-:S03]  /*0480*/  IMAD.IADD R2, R5, 0x1, R9 ;  /* 0x0000000105027824 */ /* 0x000fc600078e0209 */
[----:B0-----:R-:W-:Y:S05]  /*0490*/  BRA.U !UP0, `(.L_x_0) ;  /* 0x0000000d08847547 */ /* 0x001fea000b800000 */
[----:B------:R-:W0:Y:S01]  /*04a0*/  LDCU.64 UR14, c[0x0][0x3a8] ;  /* 0x00007500ff0e77ac */ /* 0x000e220008000a00 */
[C---:B------:R-:W-:Y:S02]  /*04b0*/  IMAD R11, R4.reuse, UR8, RZ ;  /* 0x00000008040b7c24 */ /* 0x040fe4000f8e02ff */
[----:B------:R-:W-:Y:S01]  /*04c0*/  IMAD.WIDE.U32 R8, R4, UR20, RZ ;  /* 0x0000001404087c25 */ /* 0x000fe2000f8e00ff */
[----:B------:R-:W1:Y:S03]  /*04d0*/  LDCU.64 UR6, c[0x0][0x398] ;  /* 0x00007300ff0677ac */ /* 0x000e660008000a00 */
[----:B------:R-:W-:-:S05]  /*04e0*/  IMAD R11, R2, UR20, R11 ;  /* 0x00000014020b7c24 */ /* 0x000fca000f8e020b */
[----:B------:R-:W-:Y:S01]  /*04f0*/  IADD3 R19, PT, PT, R9, R11, RZ ;  /* 0x0000000b09137210 */ /* 0x000fe20007ffe0ff */
[----:B------:R-:W-:Y:S01]  /*0500*/  IMAD.U32 R9, RZ, RZ, UR10 ;  /* 0x0000000aff097e24 */ /* 0x000fe2000f8e00ff */
[----:B0-----:R-:W-:Y:S01]  /*0510*/  LEA R18, P1, R8, UR14, 0x2 ;  /* 0x0000000e08127c11 */ /* 0x001fe2000f8210ff */
[----:B-1----:R-:W-:-:S03]  /*0520*/  UIADD3 UR6, UP0, UPT, UR6, 0x4, URZ ;  /* 0x0000000406067890 */ /* 0x002fc6000ff1e0ff */
[----:B------:R-:W-:Y:S02]  /*0530*/  IADD3 R18, P2, PT, R18, 0x4, RZ ;  /* 0x0000000412127810 */ /* 0x000fe40007f5e0ff */
[----:B------:R-:W-:Y:S01]  /*0540*/  LEA.HI.X R19, R8, UR15, R19, 0x2, P1 ;  /* 0x0000000f08137c11 */ /* 0x000fe200088f1413 */
[----:B------:R-:W-:Y:S01]  /*0550*/  UIADD3.X UR7, UPT, UPT, URZ, UR7, URZ, UP0, !UPT ;  /* 0x00000007ff077290 */ /* 0x000fe200087fe4ff */
[----:B------:R-:W-:Y:S01]  /*0560*/  IMAD.U32 R8, RZ, RZ, UR9 ;  /* 0x00000009ff087e24 */ /* 0x000fe2000f8e00ff */
[----:B------:R-:W-:Y:S01]  /*0570*/  MOV R10, UR6 ;  /* 0x00000006000a7c02 */ /* 0x000fe20008000f00 */
[----:B------:R-:W-:Y:S01]  /*0580*/  UMOV UR6, UR12 ;  /* 0x0000000c00067c82 */ /* 0x000fe20008000000 */
[----:B------:R-:W-:Y:S02]  /*0590*/  IMAD.X R19, RZ, RZ, R19, P2 ;  /* 0x000000ffff137224 */ /* 0x000fe400010e0613 */
[----:B------:R-:W-:Y:S01]  /*05a0*/  IMAD.U32 R21, RZ, RZ, UR7 ;  /* 0x00000007ff157e24 */ /* 0x000fe2000f8e00ff */
[----:B------:R-:W-:-:S06]  /*05b0*/  UMOV UR7, UR11 ;  /* 0x0000000b00077c82 */ /* 0x000fcc0008000000 */
.L_x_13:
[----:B------:R-:W2:Y:S01]  /*05c0*/  LDG.E R11, desc[UR22][R8.64+-0x4] ;  /* 0xfffffc16080b7981 */ /* 0x000ea2000c1e1900 */
[----:B------:R-:W0:Y:S01]  /*05d0*/  MUFU.RCP R12, R3 ;  /* 0x00000003000c7308 */ /* 0x000e220000001000 */
[----:B------:R-:W-:Y:S01]  /*05e0*/  BSSY.RECONVERGENT B0, `(.L_x_1) ;  /* 0x000000f000007945 */ /* 0x000fe20003800200 */
[----:B0-----:R-:W-:-:S04]  /*05f0*/  FFMA R13, -R3, R12, 1 ;  /* 0x3f800000030d7423 */ /* 0x001fc8000000010c */
[----:B------:R-:W-:Y:S01]  /*0600*/  FFMA R13, R12, R13, R12 ;  /* 0x0000000d0c0d7223 */ /* 0x000fe2000000000c */
[----:B--2--5:R-:W-:Y:S01]  /*0610*/  FADD R0, R16, -R11 ;  /* 0x8000000b10007221 */ /* 0x024fe20000000000 */
[----:B------:R-:W-:-:S03]  /*0620*/  MOV R11, R21 ;  /* 0x00000015000b7202 */ /* 0x000fc60000000f00 */
[----:B------:R-:W0:Y:S01]  /*0630*/  FCHK P1, R0, R3 ;  /* 0x0000000300007302 */ /* 0x000e220000020000 */
[----:B------:R-:W-:-:S04]  /*0640*/  FFMA R12, R0, R13, RZ ;  /* 0x0000000d000c7223 */ /* 0x000fc800000000ff */
[----:B------:R-:W-:-:S04]  /*0650*/  FFMA R17, -R3, R12, R0 ;  /* 0x0000000c03117223 */ /* 0x000fc80000000100 */
[----:B------:R-:W-:Y:S01]  /*0660*/  FFMA R17, R13, R17, R12 ;  /* 0x000000110d117223 */ /* 0x000fe2000000000c */
[----:B------:R-:W-:Y:S02]  /*0670*/  IMAD.MOV.U32 R12, RZ, RZ, R18 ;  /* 0x000000ffff0c7224 */ /* 0x000fe400078e0012 */
[----:B------:R-:W-:Y:S01]  /*0680*/  IMAD.MOV.U32 R13, RZ, RZ, R19 ;  /* 0x000000ffff0d7224 */ /* 0x000fe200078e0013 */
[----:B0-----:R-:W-:Y:S06]  /*0690*/  @!P1 BRA `(.L_x_2) ;  /* 0x00000000000c9947 */ /* 0x001fec0003800000 */
[----:B------:R-:W-:-:S07]  /*06a0*/  MOV R18, 0x6c0 ;  /* 0x000006c000127802 */ /* 0x000fce0000000f00 */
[----:B------:R-:W-:Y:S05]  /*06b0*/  CALL.REL.NOINC `($__internal_0_$__cuda_sm3x_div_rn_noftz_f32_slowpath) ;  /* 0x0000001000e47944 */ /* 0x000fea0003c00000 */
[----:B------:R-:W-:-:S07]  /*06c0*/  MOV R17, R0 ;  /* 0x0000000000117202 */ /* 0x000fce0000000f00 */
.L_x_2:
[----:B------:R-:W-:Y:S05]  /*06d0*/  BSYNC.RECONVERGENT B0 ;  /* 0x0000000000007941 */ /* 0x000fea0003800200 */
.L_x_1:
[----:B------:R-:W2:Y:S01]  /*06e0*/  LDG.E R0, desc[UR22][R10.64+-0x4] ;  /* 0xfffffc160a007981 */ /* 0x000ea2000c1e1900 */
[----:B------:R-:W0:Y:S01]  /*06f0*/  MUFU.RCP R18, R3 ;  /* 0x0000000300127308 */ /* 0x000e220000001000 */
[----:B------:R-:W-:Y:S01]  /*0700*/  BSSY.RECONVERGENT B0, `(.L_x_3) ;  /* 0x000000c000007945 */ /* 0x000fe20003800200 */
[----:B0-----:R-:W-:Y:S01]  /*0710*/  FFMA R19, -R3, R18, 1 ;  /* 0x3f80000003137423 */ /* 0x001fe20000000112 */
[----:B--2---:R-:W-:-:S03]  /*0720*/  FADD R20, R15, -R0 ;  /* 0x800000000f147221 */ /* 0x004fc60000000000 */
[----:B------:R-:W-:Y:S02]  /*0730*/  FFMA R0, R18, R19, R18 ;  /* 0x0000001312007223 */ /* 0x000fe40000000012 */
[----:B------:R-:W0:Y:S02]  /*0740*/  FCHK P1, R20, R3 ;  /* 0x0000000314007302 */ /* 0x000e240000020000 */
[----:B------:R-:W-:-:S04]  /*0750*/  FFMA R18, R0, R20, RZ ;  /* 0x0000001400127223 */ /* 0x000fc800000000ff */
[----:B------:R-:W-:-:S04]  /*0760*/  FFMA R19, -R3, R18, R20 ;  /* 0x0000001203137223 */ /* 0x000fc80000000114 */
[----:B------:R-:W-:Y:S01]  /*0770*/  FFMA R0, R0, R19, R18 ;  /* 0x0000001300007223 */ /* 0x000fe20000000012 */
[----:B0-----:R-:W-:Y:S06]  /*0780*/  @!P1 BRA `(.L_x_4) ;  /* 0x00000000000c9947 */ /* 0x001fec0003800000 */
[----:B------:R-:W-:Y:S01]  /*0790*/  IMAD.MOV.U32 R0, RZ, RZ, R20 ;  /* 0x000000ffff007224 */ /* 0x000fe200078e0014 */
[----:B------:R-:W-:-:S07]  /*07a0*/  MOV R18, 0x7c0 ;  /* 0x000007c000127802 */ /* 0x000fce0000000f00 */
[----:B------:R-:W-:Y:S05]  /*07b0*/  CALL.REL.NOINC `($__internal_0_$__cuda_sm3x_div_rn_noftz_f32_slowpath) ;  /* 0x0000001000a47944 */ /* 0x000fea0003c00000 */
.L_x_4:
[----:B------:R-:W-:Y:S05]  /*07c0*/  BSYNC.RECONVERGENT B0 ;  /* 0x0000000000007941 */ /* 0x000fea0003800200 */
.L_x_3:
[----:B------:R-:W-:Y:S01]  /*07d0*/  FMUL R0, R0, R0 ;  /* 0x0000000000007220 */ /* 0x000fe20000400000 */
[----:B------:R-:W-:Y:S01]  /*07e0*/  IMAD.MOV.U32 R18, RZ, RZ, 0x652b82fe ;  /* 0x652b82feff127424 */ /* 0x000fe200078e00ff */
[----:B------:R-:W-:Y:S01]  /*07f0*/  MOV R19, 0x3ff71547 ;  /* 0x3ff7154700137802 */ /* 0x000fe20000000f00 */
[----:B------:R-:W-:Y:S01]  /*0800*/  UMOV UR14, 0xfefa39ef ;  /* 0xfefa39ef000e7882 */ /* 0x000fe20000000000 */
[----:B------:R-:W-:Y:S01]  /*0810*/  FFMA R0, R17, R17, R0 ;  /* 0x0000001111007223 */ /* 0x000fe20000000000 */
[----:B------:R-:W-:Y:S01]  /*0820*/  UMOV UR15, 0x3fe62e42 ;  /* 0x3fe62e42000f7882 */ /* 0x000fe20000000000 */
[----:B------:R-:W-:Y:S02]  /*0830*/  BSSY.RECONVERGENT B0, `(.L_x_5) ;  /* 0x0000038000007945 */ /* 0x000fe40003800200 */
[----:B------:R-:W0:Y:S02]  /*0840*/  F2F.F64.F32 R20, R0 ;  /* 0x0000000000147310 */ /* 0x000e240000201800 */
[----:B0-----:R-:W-:-:S08]  /*0850*/  DMUL R20, R20, -0.5 ;  /* 0xbfe0000014147828 */ /* 0x001fd00000000000 */
[----:B------:R-:W-:Y:S02]  /*0860*/  DFMA R18, R20, R18, 6.75539944105574400000e+15 ;  /* 0x433800001412742b */ /* 0x000fe40000000012 */
[----:B------:R-:W-:-:S06]  /*0870*/  FSETP.GEU.AND P1, PT, |R21|, 4.1917929649353027344, PT ;  /* 0x4086232b1500780b */ /* 0x000fcc0003f2e200 */
[----:B------:R-:W-:-:S08]  /*0880*/  DADD R22, R18, -6.75539944105574400000e+15 ;  /* 0xc338000012167429 */ /* 0x000fd00000000000 */
[----:B------:R-:W-:Y:S01]  /*0890*/  DFMA R24, R22, -UR14, R20 ;  /* 0x8000000e16187c2b */ /* 0x000fe20008000014 */
[----:B------:R-:W-:Y:S01]  /*08a0*/  UMOV UR14, 0x3b39803f ;  /* 0x3b39803f000e7882 */ /* 0x000fe20000000000 */
[----:B------:R-:W-:-:S06]  /*08b0*/  UMOV UR15, 0x3c7abc9e ;  /* 0x3c7abc9e000f7882 */ /* 0x000fcc0000000000 */
[----:B------:R-:W-:Y:S01]  /*08c0*/  DFMA R22, R22, -UR14, R24 ;  /* 0x8000000e16167c2b */ /* 0x000fe20008000018 */
[----:B------:R-:W-:Y:S01]  /*08d0*/  UMOV UR14, 0x69ce2bdf ;  /* 0x69ce2bdf000e7882 */ /* 0x000fe20000000000 */
[----:B------:R-:W-:Y:S01]  /*08e0*/  IMAD.MOV.U32 R24, RZ, RZ, -0x35dec16 ;  /* 0xfca213eaff187424 */ /* 0x000fe200078e00ff */
[----:B------:R-:W-:Y:S01]  /*08f0*/  UMOV UR15, 0x3e5ade15 ;  /* 0x3e5ade15000f7882 */ /* 0x000fe20000000000 */
[----:B------:R-:W-:-:S06]  /*0900*/  IMAD.MOV.U32 R25, RZ, RZ, 0x3e928af3 ;  /* 0x3e928af3ff197424 */ /* 0x000fcc00078e00ff */
[----:B------:R-:W-:Y:S01]  /*0910*/  DFMA R24, R22, UR14, R24 ;  /* 0x0000000e16187c2b */ /* 0x000fe20008000018 */
[----:B------:R-:W-:Y:S01]  /*0920*/  UMOV UR14, 0x62401315 ;  /* 0x62401315000e7882 */ /* 0x000fe20000000000 */
[----:B------:R-:W-:-:S06]  /*0930*/  UMOV UR15, 0x3ec71dee ;  /* 0x3ec71dee000f7882 */ /* 0x000fcc0000000000 */
[----:B------:R-:W-:Y:S01]  /*0940*/  DFMA R24, R22, R24, UR14 ;  /* 0x0000000e16187e2b */ /* 0x000fe20008000018 */
        /* <DEDUP_REMOVED lines=20> */
[----:B------:R-:W-:-:S08]  /*0a90*/  DFMA R24, R22, R24, UR14 ;  /* 0x0000000e16187e2b */ /* 0x000fd00008000018 */
[----:B------:R-:W-:-:S08]  /*0aa0*/  DFMA R24, R22, R24, 1 ;  /* 0x3ff000001618742b */ /* 0x000fd00000000018 */
[----:B------:R-:W-:-:S10]  /*0ab0*/  DFMA R24, R22, R24, 1 ;  /* 0x3ff000001618742b */ /* 0x000fd40000000018 */
[----:B------:R-:W-:Y:S01]  /*0ac0*/  LEA R23, R18, R25, 0x14 ;  /* 0x0000001912177211 */ /* 0x000fe200078ea0ff */
[----:B------:R-:W-:Y:S01]  /*0ad0*/  IMAD.MOV.U32 R22, RZ, RZ, R24 ;  /* 0x000000ffff167224 */ /* 0x000fe200078e0018 */
[----:B------:R-:W-:Y:S06]  /*0ae0*/  @!P1 BRA `(.L_x_6) ;  /* 0x0000000000309947 */ /* 0x000fec0003800000 */
[----:B------:R-:W-:Y:S01]  /*0af0*/  FSETP.GEU.AND P2, PT, |R21|, 4.2275390625, PT ;  /* 0x408748001500780b */ /* 0x000fe20003f4e200 */
[C---:B------:R-:W-:Y:S02]  /*0b00*/  DADD R22, R20.reuse, +INF ;  /* 0x7ff0000014167429 */ /* 0x040fe40000000000 */
[----:B------:R-:W-:-:S08]  /*0b10*/  DSETP.GEU.AND P1, PT, R20, RZ, PT ;  /* 0x000000ff1400722a */ /* 0x000fd00003f2e000 */
[----:B------:R-:W-:Y:S02]  /*0b20*/  FSEL R22, R22, RZ, P1 ;  /* 0x000000ff16167208 */ /* 0x000fe40000800000 */
[----:B------:R-:W-:Y:S02]  /*0b30*/  @!P2 LEA.HI R0, R18, R18, RZ, 0x1 ;  /* 0x000000121200a211 */ /* 0x000fe400078f08ff */
[----:B------:R-:W-:Y:S02]  /*0b40*/  FSEL R23, R23, RZ, P1 ;  /* 0x000000ff17177208 */ /* 0x000fe40000800000 */
[----:B------:R-:W-:-:S04]  /*0b50*/  @!P2 SHF.R.S32.HI R17, RZ, 0x1, R0 ;  /* 0x00000001ff11a819 */ /* 0x000fc80000011400 */
[----:B------:R-:W-:Y:S01]  /*0b60*/  @!P2 LEA R25, R17, R25, 0x14 ;  /* 0x000000191119a211 */ /* 0x000fe200078ea0ff */
[----:B------:R-:W-:-:S05]  /*0b70*/  @!P2 IMAD.IADD R18, R18, 0x1, -R17 ;  /* 0x000000011212a824 */ /* 0x000fca00078e0a11 */
[----:B------:R-:W-:Y:S01]  /*0b80*/  @!P2 LEA R19, R18, 0x3ff00000, 0x14 ;  /* 0x3ff000001213a811 */ /* 0x000fe200078ea0ff */
[----:B------:R-:W-:-:S06]  /*0b90*/  @!P2 IMAD.MOV.U32 R18, RZ, RZ, RZ ;  /* 0x000000ffff12a224 */ /* 0x000fcc00078e00ff */
[----:B------:R-:W-:-:S11]  /*0ba0*/  @!P2 DMUL R22, R24, R18 ;  /* 0x000000121816a228 */ /* 0x000fd60000000000 */
.L_x_6:
[----:B------:R-:W-:Y:S05]  /*0bb0*/  BSYNC.RECONVERGENT B0 ;  /* 0x0000000000007941 */ /* 0x000fea0003800200 */
.L_x_5:
[----:B------:R-:W0:Y:S02]  /*0bc0*/  F2F.F32.F64 R23, R22 ;  /* 0x0000001600177310 */ /* 0x000e240000301000 */
[----:B0-----:R0:W-:Y:S04]  /*0bd0*/  REDG.E.ADD.F32.FTZ.RN.STRONG.GPU desc[UR22][R12.64+-0x4], R23 ;  /* 0xfffffc170c0079a6 */ /* 0x0011e8000c12f316 */
[----:B------:R-:W2:Y:S02]  /*0be0*/  LDG.E R17, desc[UR22][R8.64] ;  /* 0x0000001608117981 */ /* 0x000ea4000c1e1900 */
[----:B------:R-:W1:Y:S01]  /*0bf0*/  MUFU.RCP R0, R3 ;  /* 0x0000000300007308 */ /* 0x000e620000001000 */
[----:B------:R-:W-:Y:S01]  /*0c00*/  BSSY.RECONVERGENT B0, `(.L_x_7) ;  /* 0x000000d000007945 */ /* 0x000fe20003800200 */
[----:B-1----:R-:W-:-:S04]  /*0c10*/  FFMA R19, -R3, R0, 1 ;  /* 0x3f80000003137423 */ /* 0x002fc80000000100 */
[----:B------:R-:W-:Y:S01]  /*0c20*/  FFMA R0, R0, R19, R0 ;  /* 0x0000001300007223 */ /* 0x000fe20000000000 */
[----:B--2---:R-:W-:-:S04]  /*0c30*/  FADD R20, R16, -R17 ;  /* 0x8000001110147221 */ /* 0x004fc80000000000 */
[----:B------:R-:W1:Y:S01]  /*0c40*/  FCHK P1, R20, R3 ;  /* 0x0000000314007302 */ /* 0x000e620000020000 */
[----:B------:R-:W-:-:S04]  /*0c50*/  FFMA R17, R0, R20, RZ ;  /* 0x0000001400117223 */ /* 0x000fc800000000ff */
[----:B------:R-:W-:-:S04]  /*0c60*/  FFMA R18, -R3, R17, R20 ;  /* 0x0000001103127223 */ /* 0x000fc80000000114 */
[----:B------:R-:W-:Y:S01]  /*0c70*/  FFMA R17, R0, R18, R17 ;  /* 0x0000001200117223 */ /* 0x000fe20000000011 */
[----:B01----:R-:W-:Y:S06]  /*0c80*/  @!P1 BRA `(.L_x_8) ;  /* 0x0000000000109947 */ /* 0x003fec0003800000 */
[----:B------:R-:W-:Y:S01]  /*0c90*/  IMAD.MOV.U32 R0, RZ, RZ, R20 ;  /* 0x000000ffff007224 */ /* 0x000fe200078e0014 */
[----:B------:R-:W-:-:S07]  /*0ca0*/  MOV R18, 0xcc0 ;  /* 0x00000cc000127802 */ /* 0x000fce0000000f00 */
[----:B------:R-:W-:Y:S05]  /*0cb0*/  CALL.REL.NOINC `($__internal_0_$__cuda_sm3x_div_rn_noftz_f32_slowpath) ;  /* 0x0000000c00647944 */ /* 0x000fea0003c00000 */
[----:B------:R-:W-:-:S07]  /*0cc0*/  MOV R17, R0 ;  /* 0x0000000000117202 */ /* 0x000fce0000000f00 */
.L_x_8:
[----:B------:R-:W-:Y:S05]  /*0cd0*/  BSYNC.RECONVERGENT B0 ;  /* 0x0000000000007941 */ /* 0x000fea0003800200 */
.L_x_7:
        /* <DEDUP_REMOVED lines=14> */
.L_x_10:
[----:B------:R-:W-:Y:S05]  /*0dc0*/  BSYNC.RECONVERGENT B0 ;  /* 0x0000000000007941 */ /* 0x000fea0003800200 */
.L_x_9:
        /* <DEDUP_REMOVED lines=62> */
.L_x_12:
[----:B------:R-:W-:Y:S05]  /*11b0*/  BSYNC.RECONVERGENT B0 ;  /* 0x0000000000007941 */ /* 0x000fea0003800200 */
.L_x_11:
[----:B------:R-:W0:Y:S02]  /*11c0*/  F2F.F32.F64 R23, R22 ;  /* 0x0000001600177310 */ /* 0x000e240000301000 */
[----:B0-----:R0:W-:Y:S01]  /*11d0*/  REDG.E.ADD.F32.FTZ.RN.STRONG.GPU desc[UR22][R12.64], R23 ;  /* 0x000000170c0079a6 */ /* 0x0011e2000c12f316 */
[----:B------:R-:W-:Y:S01]  /*11e0*/  UIADD3 UR6, UP0, UPT, UR6, -0x2, URZ ;  /* 0xfffffffe06067890 */ /* 0x000fe2000ff1e0ff */
[----:B------:R-:W-:Y:S02]  /*11f0*/  IADD3 R18, P1, PT, R12, 0x8, RZ ;  /* 0x000000080c127810 */ /* 0x000fe40007f3e0ff */
[----:B------:R-:W-:Y:S01]  /*1200*/  IADD3 R8, P3, PT, R8, 0x8, RZ ;  /* 0x0000000808087810 */ /* 0x000fe20007f7e0ff */
[----:B------:R-:W-:Y:S01]  /*1210*/  UIADD3.X UR7, UPT, UPT, UR7, -0x1, URZ, UP0, !UPT ;  /* 0xffffffff07077890 */ /* 0x000fe200087fe4ff */
[----:B------:R-:W-:Y:S01]  /*1220*/  IADD3 R10, P2, PT, R10, 0x8, RZ ;  /* 0x000000080a0a7810 */ /* 0x000fe20007f5e0ff */
[----:B------:R-:W-:Y:S01]  /*1230*/  UISETP.NE.U32.AND UP0, UPT, UR6, URZ, UPT ;  /* 0x000000ff0600728c */ /* 0x000fe2000bf05070 */
[----:B------:R-:W-:-:S02]  /*1240*/  IMAD.X R19, RZ, RZ, R13, P1 ;  /* 0x000000ffff137224 */ /* 0x000fc400008e060d */
[----:B------:R-:W-:Y:S01]  /*1250*/  IADD3.X R21, PT, PT, RZ, R11, RZ, P2, !PT ;  /* 0x0000000bff157210 */ /* 0x000fe200017fe4ff */
[----:B------:R-:W-:Y:S01]  /*1260*/  UISETP.NE.AND.EX UP0, UPT, UR7, URZ, UPT, UP0 ;  /* 0x000000ff0700728c */ /* 0x000fe2000bf05300 */
[----:B------:R-:W-:-:S08]  /*1270*/  IMAD.X R9, RZ, RZ, R9, P3 ;  /* 0x000000ffff097224 */ /* 0x000fd000018e0609 */
[----:B0-----:R-:W-:Y:S05]  /*1280*/  BRA.U UP0, `(.L_x_13) ;  /* 0xfffffff100cc7547 */ /* 0x001fea000b83ffff */
[----:B------:R-:W-:Y:S01]  /*1290*/  UMOV UR6, UR12 ;  /* 0x0000000c00067c82 */ /* 0x000fe20008000000 */
[----:B------:R-:W-:-:S05]  /*12a0*/  UMOV UR7, UR11 ;  /* 0x0000000b00077c82 */ /* 0x000fca0008000000 */
.L_x_0:
[----:B------:R-:W-:-:S09]  /*12b0*/  ULOP3.LUT UP0, URZ, UR17, 0x1, URZ, 0xc0, !UPT ;  /* 0x0000000111ff7892 */ /* 0x000fd2000f80c0ff */
[----:B------:R-:W-:Y:S05]  /*12c0*/  BRA.U !UP0, `(.L_x_14) ;  /* 0x0000000508d87547 */ /* 0x000fea000b800000 */
[----:B------:R-:W0:Y:S01]  /*12d0*/  LDCU.64 UR18, c[0x0][0x390] ;  /* 0x00007200ff1277ac */ /* 0x000e220008000a00 */
[----:B------:R-:W-:Y:S02]  /*12e0*/  USHF.L.U32 UR16, UR6, 0x2, URZ ;  /* 0x0000000206107899 */ /* 0x000fe400080006ff */
[----:B------:R-:W-:Y:S02]  /*12f0*/  USHF.L.U64.HI UR15, UR6, 0x2, UR7 ;  /* 0x00000002060f7899 */ /* 0x000fe40008010207 */
[----:B0-----:R-:W-:-:S04]  /*1300*/  UIADD3 UR13, UP0, UPT, UR16, UR18, URZ ;  /* 0x00000012100d7290 */ /* 0x001fc8000ff1e0ff */
[----:B------:R-:W-:Y:S02]  /*1310*/  UIADD3.X UR14, UPT, UPT, UR15, UR19, URZ, UP0, !UPT ;  /* 0x000000130f0e7290 */ /* 0x000fe400087fe4ff */
[----:B------:R-:W-:-:S04]  /*1320*/  IMAD.U32 R10, RZ, RZ, UR13 ;  /* 0x0000000dff0a7e24 */ /* 0x000fc8000f8e00ff */
[----:B------:R-:W-:-:S06]  /*1330*/  MOV R11, UR14 ;  /* 0x0000000e000b7c02 */ /* 0x000fcc0008000f00 */
[----:B------:R-:W2:Y:S01]  /*1340*/  LDG.E R11, desc[UR22][R10.64] ;  /* 0x000000160a0b7981 */ /* 0x000ea2000c1e1900 */
[----:B------:R-:W0:Y:S01]  /*1350*/  MUFU.RCP R0, R3 ;  /* 0x0000000300007308 */ /* 0x000e220000001000 */
[----:B------:R-:W-:Y:S01]  /*1360*/  BSSY.RECONVERGENT B0, `(.L_x_15) ;  /* 0x000000d000007945 */ /* 0x000fe20003800200 */
[----:B0-----:R-:W-:-:S04]  /*1370*/  FFMA R9, -R3, R0, 1 ;  /* 0x3f80000003097423 */ /* 0x001fc80000000100 */
[----:B------:R-:W-:Y:S01]  /*1380*/  FFMA R0, R0, R9, R0 ;  /* 0x0000000900007223 */ /* 0x000fe20000000000 */
[----:B--2--5:R-:W-:-:S04]  /*1390*/  FADD R16, R16, -R11 ;  /* 0x8000000b10107221 */ /* 0x024fc80000000000 */
[----:B------:R-:W0:Y:S01]  /*13a0*/  FCHK P1, R16, R3 ;  /* 0x0000000310007302 */ /* 0x000e220000020000 */
[----:B------:R-:W-:-:S04]  /*13b0*/  FFMA R8, R0, R16, RZ ;  /* 0x0000001000087223 */ /* 0x000fc800000000ff */
[----:B------:R-:W-:-:S04]  /*13c0*/  FFMA R9, -R3, R8, R16 ;  /* 0x0000000803097223 */ /* 0x000fc80000000110 */
[----:B------:R-:W-:Y:S01]  /*13d0*/  FFMA R8, R0, R9, R8 ;  /* 0x0000000900087223 */ /* 0x000fe20000000008 */
[----:B0-----:R-:W-:Y:S06]  /*13e0*/  @!P1 BRA `(.L_x_16) ;  /* 0x0000000000109947 */ /* 0x001fec0003800000 */
[----:B------:R-:W-:Y:S01]  /*13f0*/  IMAD.MOV.U32 R0, RZ, RZ, R16 ;  /* 0x000000ffff007224 */ /* 0x000fe200078e0010 */
[----:B------:R-:W-:-:S07]  /*1400*/  MOV R18, 0x1420 ;  /* 0x0000142000127802 */ /* 0x000fce0000000f00 */
[----:B------:R-:W-:Y:S05]  /*1410*/  CALL.REL.NOINC `($__internal_0_$__cuda_sm3x_div_rn_noftz_f32_slowpath) ;  /* 0x00000004008c7944 */ /* 0x000fea0003c00000 */
[----:B------:R-:W-:-:S07]  /*1420*/  IMAD.MOV.U32 R8, RZ, RZ, R0 ;  /* 0x000000ffff087224 */ /* 0x000fce00078e0000 */
.L_x_16:
[----:B------:R-:W-:Y:S05]  /*1430*/  BSYNC.RECONVERGENT B0 ;  /* 0x0000000000007941 */ /* 0x000fea0003800200 */
.L_x_15:
[----:B------:R-:W0:Y:S02]  /*1440*/  LDCU.64 UR18, c[0x0][0x398] ;  /* 0x00007300ff1277ac */ /* 0x000e240008000a00 */
[----:B0-----:R-:W-:-:S04]  /*1450*/  UIADD3 UR13, UP0, UPT, UR16, UR18, URZ ;  /* 0x00000012100d7290 */ /* 0x001fc8000ff1e0ff */
[----:B------:R-:W-:Y:S02]  /*1460*/  UIADD3.X UR14, UPT, UPT, UR15, UR19, URZ, UP0, !UPT ;  /* 0x000000130f0e7290 */ /* 0x000fe400087fe4ff */
[----:B------:R-:W-:-:S04]  /*1470*/  MOV R10, UR13 ;  /* 0x0000000d000a7c02 */ /* 0x000fc80008000f00 */
[----:B------:R-:W-:-:S05]  /*1480*/  IMAD.U32 R11, RZ, RZ, UR14 ;  /* 0x0000000eff0b7e24 */ /* 0x000fca000f8e00ff */
[----:B------:R-:W2:Y:S01]  /*1490*/  LDG.E R10, desc[UR22][R10.64] ;  /* 0x000000160a0a7981 */ /* 0x000ea2000c1e1900 */
[----:B------:R-:W0:Y:S01]  /*14a0*/  MUFU.RCP R0, R3 ;  /* 0x0000000300007308 */ /* 0x000e220000001000 */
[----:B------:R-:W-:Y:S01]  /*14b0*/  BSSY.RECONVERGENT B0, `(.L_x_17) ;  /* 0x000000c000007945 */ /* 0x000fe20003800200 */
[----:B0-----:R-:W-:-:S04]  /*14c0*/  FFMA R9, -R3, R0, 1 ;  /* 0x3f80000003097423 */ /* 0x001fc80000000100 */
[----:B------:R-:W-:Y:S01]  /*14d0*/  FFMA R0, R0, R9, R0 ;  /* 0x0000000900007223 */ /* 0x000fe20000000000 */
[----:B--2---:R-:W-:-:S04]  /*14e0*/  FADD R16, R15, -R10 ;  /* 0x8000000a0f107221 */ /* 0x004fc80000000000 */
        /* <DEDUP_REMOVED lines=8> */
.L_x_18:
[----:B------:R-:W-:Y:S05]  /*1570*/  BSYNC.RECONVERGENT B0 ;  /* 0x0000000000007941 */ /* 0x000fea0003800200 */
.L_x_17:
[----:B------:R-:W-:Y:S01]  /*1580*/  FMUL R9, R0, R0 ;  /* 0x0000000000097220 */ /* 0x000fe20000400000 */
[----:B------:R-:W-:Y:S01]  /*1590*/  MOV R10, 0x652b82fe ;  /* 0x652b82fe000a7802 */ /* 0x000fe20000000f00 */
[----:B------:R-:W-:Y:S01]  /*15a0*/  IMAD.MOV.U32 R11, RZ, RZ, 0x3ff71547 ;  /* 0x3ff71547ff0b7424 */ /* 0x000fe200078e00ff */
        /* <DEDUP_REMOVED lines=15> */
[----:B------:R-:W-:Y:S01]  /*16a0*/  MOV R17, 0x3e928af3 ;  /* 0x3e928af300117802 */ /* 0x000fe20000000f00 */
[----:B------:R-:W-:-:S05]  /*16b0*/  UMOV UR15, 0x3e5ade15 ;  /* 0x3e5ade15000f7882 */ /* 0x000fca0000000000 */
        /* <DEDUP_REMOVED lines=27> */
[----:B------:R-:W-:Y:S02]  /*1870*/  IMAD R13, R10, 0x100000, R17 ;  /* 0x001000000a0d7824 */ /* 0x000fe400078e0211 */
[----:B------:R-:W-:Y:S01]  /*1880*/  IMAD.MOV.U32 R12, RZ, RZ, R16 ;  /* 0x000000ffff0c7224 */ /* 0x000fe200078e0010 */
[----:B------:R-:W-:Y:S06]  /*1890*/  @!P1 BRA `(.L_x_20) ;  /* 0x0000000000349947 */ /* 0x000fec0003800000 */
[----:B------:R-:W-:Y:S01]  /*18a0*/  FSETP.GEU.AND P2, PT, |R9|, 4.2275390625, PT ;  /* 0x408748000900780b */ /* 0x000fe20003f4e200 */
[C---:B------:R-:W-:Y:S02]  /*18b0*/  DADD R12, R8.reuse, +INF ;  /* 0x7ff00000080c7429 */ /* 0x040fe40000000000 */
[----:B------:R-:W-:-:S08]  /*18c0*/  DSETP.GEU.AND P1, PT, R8, RZ, PT ;  /* 0x000000ff0800722a */ /* 0x000fd00003f2e000 */
[----:B------:R-:W-:Y:S02]  /*18d0*/  FSEL R12, R12, RZ, P1 ;  /* 0x000000ff0c0c7208 */ /* 0x000fe40000800000 */
[----:B------:R-:W-:Y:S01]  /*18e0*/  @!P2 LEA.HI R0, R10, R10, RZ, 0x1 ;  /* 0x0000000a0a00a211 */ /* 0x000fe200078f08ff */
[----:B------:R-:W-:Y:S01]  /*18f0*/  @!P2 IMAD.MOV.U32 R8, RZ, RZ, R16 ;  /* 0x000000ffff08a224 */ /* 0x000fe200078e0010 */
[----:B------:R-:W-:Y:S02]  /*1900*/  FSEL R13, R13, RZ, P1 ;  /* 0x000000ff0d0d7208 */ /* 0x000fe40000800000 */
[----:B------:R-:W-:-:S04]  /*1910*/  @!P2 SHF.R.S32.HI R9, RZ, 0x1, R0 ;  /* 0x00000001ff09a819 */ /* 0x000fc80000011400 */
[----:B------:R-:W-:Y:S01]  /*1920*/  @!P2 IADD3 R10, PT, PT, R10, -R9, RZ ;  /* 0x800000090a0aa210 */ /* 0x000fe20007ffe0ff */
[----:B------:R-:W-:-:S03]  /*1930*/  @!P2 IMAD R9, R9, 0x100000, R17 ;  /* 0x001000000909a824 */ /* 0x000fc600078e0211 */
[----:B------:R-:W-:Y:S02]  /*1940*/  @!P2 LEA R11, R10, 0x3ff00000, 0x14 ;  /* 0x3ff000000a0ba811 */ /* 0x000fe400078ea0ff */
[----:B------:R-:W-:-:S06]  /*1950*/  @!P2 MOV R10, RZ ;  /* 0x000000ff000aa202 */ /* 0x000fcc0000000f00 */
[----:B------:R-:W-:-:S11]  /*1960*/  @!P2 DMUL R12, R8, R10 ;  /* 0x0000000a080ca228 */ /* 0x000fd60000000000 */
.L_x_20:
[----:B------:R-:W-:Y:S05]  /*1970*/  BSYNC.RECONVERGENT B0 ;  /* 0x0000000000007941 */ /* 0x000fea0003800200 */
.L_x_19:
[----:B------:R-:W0:Y:S01]  /*1980*/  LDCU.64 UR14, c[0x0][0x3a8] ;  /* 0x00007500ff0e77ac */ /* 0x000e220008000a00 */
[----:B------:R-:W-:Y:S01]  /*1990*/  IMAD R5, R2, UR20, RZ ;  /* 0x0000001402057c24 */ /* 0x000fe2000f8e02ff */
[----:B------:R-:W1:Y:S01]  /*19a0*/  F2F.F32.F64 R13, R12 ;  /* 0x0000000c000d7310 */ /* 0x000e620000301000 */
[----:B------:R-:W-:Y:S02]  /*19b0*/  IMAD.U32 R8, RZ, RZ, UR6 ;  /* 0x00000006ff087e24 */ /* 0x000fe4000f8e00ff */
[----:B------:R-:W-:Y:S02]  /*19c0*/  IMAD.U32 R9, RZ, RZ, UR7 ;  /* 0x00000007ff097e24 */ /* 0x000fe4000f8e00ff */
[C---:B------:R-:W-:Y:S02]  /*19d0*/  IMAD R11, R4.reuse, UR8, R5 ;  /* 0x00000008040b7c24 */ /* 0x040fe4000f8e0205 */
[----:B------:R-:W-:-:S05]  /*19e0*/  IMAD.WIDE.U32 R4, R4, UR20, R8 ;  /* 0x0000001404047c25 */ /* 0x000fca000f8e0008 */
[----:B------:R-:W-:Y:S02]  /*19f0*/  IADD3 R5, PT, PT, R5, R11, RZ ;  /* 0x0000000b05057210 */ /* 0x000fe40007ffe0ff */
[----:B0-----:R-:W-:-:S04]  /*1a00*/  LEA R8, P1, R4, UR14, 0x2 ;  /* 0x0000000e04087c11 */ /* 0x001fc8000f8210ff */
[----:B------:R-:W-:-:S05]  /*1a10*/  LEA.HI.X R9, R4, UR15, R5, 0x2, P1 ;  /* 0x0000000f04097c11 */ /* 0x000fca00088f1405 */
[----:B-1----:R0:W-:Y:S04]  /*1a20*/  REDG.E.ADD.F32.FTZ.RN.STRONG.GPU desc[UR22][R8.64], R13 ;  /* 0x0000000d080079a6 */ /* 0x0021e8000c12f316 */
.L_x_14:
[----:B------:R-:W-:Y:S05]  /*1a30*/  @P0 BRA `(.L_x_21) ;  /* 0xffffffe800080947 */ /* 0x000fea000383ffff */
[----:B------:R-:W-:Y:S05]  /*1a40*/  EXIT ;  /* 0x000000000000794d */ /* 0x000fea0003800000 */
        .weak           $__internal_0_$__cuda_sm3x_div_rn_noftz_f32_slowpath
        .type           $__internal_0_$__cuda_sm3x_div_rn_noftz_f32_slowpath,@function
        .size           $__internal_0_$__cuda_sm3x_div_rn_noftz_f32_slowpath,(.L_x_63 - $__internal_0_$__cuda_sm3x_div_rn_noftz_f32_slowpath)
$__internal_0_$__cuda_sm3x_div_rn_noftz_f32_slowpath:
[----:B------:R-:W-:Y:S01]  /*1a50*/  SHF.R.U32.HI R19, RZ, 0x17, R3 ;  /* 0x00000017ff137819 */ /* 0x000fe20000011603 */
[----:B------:R-:W-:Y:S01]  /*1a60*/  BSSY.RECONVERGENT B1, `(.L_x_22) ;  /* 0x0000063000017945 */ /* 0x000fe20003800200 */
[----:B------:R-:W-:Y:S02]  /*1a70*/  SHF.R.U32.HI R21, RZ, 0x17, R0 ;  /* 0x00000017ff157819 */ /* 0x000fe40000011600 */
[----:B------:R-:W-:Y:S02]  /*1a80*/  LOP3.LUT R19, R19, 0xff, RZ, 0xc0, !PT ;  /* 0x000000ff13137812 */ /* 0x000fe400078ec0ff */
[----:B------:R-:W-:Y:S02]  /*1a90*/  LOP3.LUT R21, R21, 0xff, RZ, 0xc0, !PT ;  /* 0x000000ff15157812 */ /* 0x000fe400078ec0ff */
[----:B------:R-:W-:Y:S01]  /*1aa0*/  MOV R23, R3 ;  /* 0x0000000300177202 */ /* 0x000fe20000000f00 */
[----:B------:R-:W-:Y:S02]  /*1ab0*/  VIADD R24, R19, 0xffffffff ;  /* 0xffffffff13187836 */ /* 0x000fe40000000000 */
[----:B------:R-:W-:-:S03]  /*1ac0*/  VIADD R22, R21, 0xffffffff ;  /* 0xffffffff15167836 */ /* 0x000fc60000000000 */
[----:B------:R-:W-:-:S04]  /*1ad0*/  ISETP.GT.U32.AND P1, PT, R24, 0xfd, PT ;  /* 0x000000fd1800780c */ /* 0x000fc80003f24070 */
[----:B------:R-:W-:-:S13]  /*1ae0*/  ISETP.GT.U32.OR P1, PT, R22, 0xfd, P1 ;  /* 0x000000fd1600780c */ /* 0x000fda0000f24470 */
[----:B------:R-:W-:Y:S01]  /*1af0*/  @!P1 IMAD.MOV.U32 R20, RZ, RZ, RZ ;  /* 0x000000ffff149224 */ /* 0x000fe200078e00ff */
[----:B------:R-:W-:Y:S06]  /*1b00*/  @!P1 BRA `(.L_x_23) ;  /* 0x00000000005c9947 */ /* 0x000fec0003800000 */
[----:B------:R-:W-:Y:S02]  /*1b10*/  FSETP.GTU.FTZ.AND P1, PT, |R0|, +INF , PT ;  /* 0x7f8000000000780b */ /* 0x000fe40003f3c200 */
[----:B------:R-:W-:-:S04]  /*1b20*/  FSETP.GTU.FTZ.AND P2, PT, |R3|, +INF , PT ;  /* 0x7f8000000300780b */ /* 0x000fc80003f5c200 */
[----:B------:R-:W-:-:S13]  /*1b30*/  PLOP3.LUT P1, PT, P1, P2, PT, 0xf8, 0x8f ;  /* 0x00000000008f781c */ /* 0x000fda0000f25f70 */
[----:B------:R-:W-:Y:S05]  /*1b40*/  @P1 BRA `(.L_x_24) ;  /* 0x00000004004c1947 */ /* 0x000fea0003800000 */
[----:B------:R-:W-:-:S13]  /*1b50*/  LOP3.LUT P1, RZ, R23, 0x7fffffff, R0, 0xc8, !PT ;  /* 0x7fffffff17ff7812 */ /* 0x000fda000782c800 */
[----:B------:R-:W-:Y:S05]  /*1b60*/  @!P1 BRA `(.L_x_25) ;  /* 0x00000004003c9947 */ /* 0x000fea0003800000 */
[C---:B------:R-:W-:Y:S02]  /*1b70*/  FSETP.NEU.FTZ.AND P3, PT, |R0|.reuse, +INF , PT ;  /* 0x7f8000000000780b */ /* 0x040fe40003f7d200 */
[----:B------:R-:W-:Y:S02]  /*1b80*/  FSETP.NEU.FTZ.AND P2, PT, |R3|, +INF , PT ;  /* 0x7f8000000300780b */ /* 0x000fe40003f5d200 */
[----:B------:R-:W-:-:S11]  /*1b90*/  FSETP.NEU.FTZ.AND P1, PT, |R0|, +INF , PT ;  /* 0x7f8000000000780b */ /* 0x000fd60003f3d200 */
[----:B------:R-:W-:Y:S05]  /*1ba0*/  @!P2 BRA !P3, `(.L_x_25) ;  /* 0x00000004002ca947 */ /* 0x000fea0005800000 */
[----:B------:R-:W-:-:S04]  /*1bb0*/  LOP3.LUT P3, RZ, R0, 0x7fffffff, RZ, 0xc0, !PT ;  /* 0x7fffffff00ff7812 */ /* 0x000fc8000786c0ff */
[----:B------:R-:W-:-:S13]  /*1bc0*/  PLOP3.LUT P2, PT, P2, P3, PT, 0x2f, 0xf2 ;  /* 0x0000000000f2781c */ /* 0x000fda0001746577 */
[----:B------:R-:W-:Y:S05]  /*1bd0*/  @P2 BRA `(.L_x_26) ;  /* 0x0000000400182947 */ /* 0x000fea0003800000 */
[----:B------:R-:W-:-:S04]  /*1be0*/  LOP3.LUT P2, RZ, R23, 0x7fffffff, RZ, 0xc0, !PT ;  /* 0x7fffffff17ff7812 */ /* 0x000fc8000784c0ff */
[----:B------:R-:W-:-:S13]  /*1bf0*/  PLOP3.LUT P1, PT, P1, P2, PT, 0x2f, 0xf2 ;  /* 0x0000000000f2781c */ /* 0x000fda0000f24577 */
[----:B------:R-:W-:Y:S05]  /*1c00*/  @P1 BRA `(.L_x_27) ;  /* 0x0000000400001947 */ /* 0x000fea0003800000 */
[----:B------:R-:W-:Y:S02]  /*1c10*/  ISETP.GE.AND P1, PT, R22, RZ, PT ;  /* 0x000000ff1600720c */ /* 0x000fe40003f26270 */
[----:B------:R-:W-:-:S11]  /*1c20*/  ISETP.GE.AND P2, PT, R24, RZ, PT ;  /* 0x000000ff1800720c */ /* 0x000fd60003f46270 */
[----:B------:R-:W-:Y:S01]  /*1c30*/  @P1 IMAD.MOV.U32 R20, RZ, RZ, RZ ;  /* 0x000000ffff141224 */ /* 0x000fe200078e00ff */
[----:B------:R-:W-:Y:S01]  /*1c40*/  @!P1 MOV R20, 0xffffffc0 ;  /* 0xffffffc000149802 */ /* 0x000fe20000000f00 */
[----:B------:R-:W-:Y:S01]  /*1c50*/  @!P1 FFMA R0, R0, 1.84467440737095516160e+19, RZ ;  /* 0x5f80000000009823 */ /* 0x000fe200000000ff */
[----:B------:R-:W-:-:S03]  /*1c60*/  @!P2 FFMA R23, R3, 1.84467440737095516160e+19, RZ ;  /* 0x5f8000000317a823 */ /* 0x000fc600000000ff */
[----:B------:R-:W-:-:S07]  /*1c70*/  @!P2 VIADD R20, R20, 0x40 ;  /* 0x000000401414a836 */ /* 0x000fce0000000000 */
.L_x_23:
[----:B------:R-:W-:Y:S01]  /*1c80*/  LEA R22, R19, 0xc0800000, 0x17 ;  /* 0xc080000013167811 */ /* 0x000fe200078eb8ff */
[----:B------:R-:W-:Y:S04]  /*1c90*/  BSSY.RECONVERGENT B2, `(.L_x_28) ;  /* 0x0000036000027945 */ /* 0x000fe80003800200 */
[----:B------:R-:W-:Y:S01]  /*1ca0*/  IMAD.IADD R24, R23, 0x1, -R22 ;  /* 0x0000000117187824 */ /* 0x000fe200078e0a16 */
[----:B------:R-:W-:-:S03]  /*1cb0*/  IADD3 R23, PT, PT, R21, -0x7f, RZ ;  /* 0xffffff8115177810 */ /* 0x000fc60007ffe0ff */
[----:B------:R-:W0:Y:S01]  /*1cc0*/  MUFU.RCP R22, R24 ;  /* 0x0000001800167308 */ /* 0x000e220000001000 */
[----:B------:R-:W-:Y:S01]  /*1cd0*/  FADD.FTZ R25, -R24, -RZ ;  /* 0x800000ff18197221 */ /* 0x000fe20000010100 */
[C---:B------:R-:W-:Y:S01]  /*1ce0*/  IMAD R0, R23.reuse, -0x800000, R0 ;  /* 0xff80000017007824 */ /* 0x040fe200078e0200 */
[----:B------:R-:W-:-:S05]  /*1cf0*/  IADD3 R23, PT, PT, R23, 0x7f, -R19 ;  /* 0x0000007f17177810 */ /* 0x000fca0007ffe813 */
[----:B------:R-:W-:Y:S02]  /*1d00*/  IMAD.IADD R23, R23, 0x1, R20 ;  /* 0x0000000117177824 */ /* 0x000fe400078e0214 */
[----:B0-----:R-:W-:-:S04]  /*1d10*/  FFMA R21, R22, R25, 1 ;  /* 0x3f80000016157423 */ /* 0x001fc80000000019 */
[----:B------:R-:W-:-:S04]  /*1d20*/  FFMA R21, R22, R21, R22 ;  /* 0x0000001516157223 */ /* 0x000fc80000000016 */
[----:B------:R-:W-:-:S04]  /*1d30*/  FFMA R22, R0, R21, RZ ;  /* 0x0000001500167223 */ /* 0x000fc800000000ff */
[----:B------:R-:W-:-:S04]  /*1d40*/  FFMA R26, R25, R22, R0 ;  /* 0x00000016191a7223 */ /* 0x000fc80000000000 */
[----:B------:R-:W-:-:S04]  /*1d50*/  FFMA R22, R21, R26, R22 ;  /* 0x0000001a15167223 */ /* 0x000fc80000000016 */
[----:B------:R-:W-:-:S04]  /*1d60*/  FFMA R25, R25, R22, R0 ;  /* 0x0000001619197223 */ /* 0x000fc80000000000 */
[----:B------:R-:W-:-:S05]  /*1d70*/  FFMA R0, R21, R25, R22 ;  /* 0x0000001915007223 */ /* 0x000fca0000000016 */
[----:B------:R-:W-:-:S04]  /*1d80*/  SHF.R.U32.HI R19, RZ, 0x17, R0 ;  /* 0x00000017ff137819 */ /* 0x000fc80000011600 */
[----:B------:R-:W-:-:S05]  /*1d90*/  LOP3.LUT R19, R19, 0xff, RZ, 0xc0, !PT ;  /* 0x000000ff13137812 */ /* 0x000fca00078ec0ff */
[----:B------:R-:W-:-:S05]  /*1da0*/  IMAD.IADD R19, R19, 0x1, R23 ;  /* 0x0000000113137824 */ /* 0x000fca00078e0217 */
[----:B------:R-:W-:-:S04]  /*1db0*/  IADD3 R20, PT, PT, R19, -0x1, RZ ;  /* 0xffffffff13147810 */ /* 0x000fc80007ffe0ff */
[----:B------:R-:W-:-:S13]  /*1dc0*/  ISETP.GE.U32.AND P1, PT, R20, 0xfe, PT ;  /* 0x000000fe1400780c */ /* 0x000fda0003f26070 */
[----:B------:R-:W-:Y:S05]  /*1dd0*/  @!P1 BRA `(.L_x_29) ;  /* 0x0000000000809947 */ /* 0x000fea0003800000 */
[----:B------:R-:W-:-:S13]  /*1de0*/  ISETP.GT.AND P1, PT, R19, 0xfe, PT ;  /* 0x000000fe1300780c */ /* 0x000fda0003f24270 */
[----:B------:R-:W-:Y:S05]  /*1df0*/  @P1 BRA `(.L_x_30) ;  /* 0x00000000006c1947 */ /* 0x000fea0003800000 */
[----:B------:R-:W-:-:S13]  /*1e00*/  ISETP.GE.AND P1, PT, R19, 0x1, PT ;  /* 0x000000011300780c */ /* 0x000fda0003f26270 */
[----:B------:R-:W-:Y:S05]  /*1e10*/  @P1 BRA `(.L_x_31) ;  /* 0x0000000000741947 */ /* 0x000fea0003800000 */
[----:B------:R-:W-:Y:S02]  /*1e20*/  ISETP.GE.AND P1, PT, R19, -0x18, PT ;  /* 0xffffffe81300780c */ /* 0x000fe40003f26270 */
[----:B------:R-:W-:-:S11]  /*1e30*/  LOP3.LUT R0, R0, 0x80000000, RZ, 0xc0, !PT ;  /* 0x8000000000007812 */ /* 0x000fd600078ec0ff */
[----:B------:R-:W-:Y:S05]  /*1e40*/  @!P1 BRA `(.L_x_31) ;  /* 0x0000000000689947 */ /* 0x000fea0003800000 */
[-CC-:B------:R-:W-:Y:S01]  /*1e50*/  FFMA.RZ R20, R21, R25.reuse, R22.reuse ;  /* 0x0000001915147223 */ /* 0x180fe2000000c016 */
[C---:B------:R-:W-:Y:S02]  /*1e60*/  ISETP.NE.AND P3, PT, R19.reuse, RZ, PT ;  /* 0x000000ff1300720c */ /* 0x040fe40003f65270 */
[----:B------:R-:W-:Y:S02]  /*1e70*/  ISETP.NE.AND P2, PT, R19, RZ, PT ;  /* 0x000000ff1300720c */ /* 0x000fe40003f45270 */
[----:B------:R-:W-:Y:S01]  /*1e80*/  LOP3.LUT R23, R20, 0x7fffff, RZ, 0xc0, !PT ;  /* 0x007fffff14177812 */ /* 0x000fe200078ec0ff */
[CCC-:B------:R-:W-:Y:S01]  /*1e90*/  FFMA.RP R20, R21.reuse, R25.reuse, R22.reuse ;  /* 0x0000001915147223 */ /* 0x1c0fe20000008016 */
[----:B------:R-:W-:Y:S01]  /*1ea0*/  FFMA.RM R21, R21, R25, R22 ;  /* 0x0000001915157223 */ /* 0x000fe20000004016 */
[----:B------:R-:W-:Y:S01]  /*1eb0*/  VIADD R22, R19, 0x20 ;  /* 0x0000002013167836 */ /* 0x000fe20000000000 */
[----:B------:R-:W-:Y:S01]  /*1ec0*/  LOP3.LUT R23, R23, 0x800000, RZ, 0xfc, !PT ;  /* 0x0080000017177812 */ /* 0x000fe200078efcff */
[----:B------:R-:W-:-:S02]  /*1ed0*/  IMAD.MOV R19, RZ, RZ, -R19 ;  /* 0x000000ffff137224 */ /* 0x000fc400078e0a13 */
[----:B------:R-:W-:Y:S02]  /*1ee0*/  FSETP.NEU.FTZ.AND P1, PT, R20, R21, PT ;  /* 0x000000151400720b */ /* 0x000fe40003f3d000 */
[----:B------:R-:W-:Y:S02]  /*1ef0*/  SHF.L.U32 R22, R23, R22, RZ ;  /* 0x0000001617167219 */ /* 0x000fe400000006ff */
[----:B------:R-:W-:Y:S02]  /*1f00*/  SEL R20, R19, RZ, P3 ;  /* 0x000000ff13147207 */ /* 0x000fe40001800000 */
[----:B------:R-:W-:Y:S02]  /*1f10*/  ISETP.NE.AND P2, PT, R22, RZ, P2 ;  /* 0x000000ff1600720c */ /* 0x000fe40001745270 */
[----:B------:R-:W-:Y:S02]  /*1f20*/  SHF.R.U32.HI R20, RZ, R20, R23 ;  /* 0x00000014ff147219 */ /* 0x000fe40000011617 */
[----:B------:R-:W-:-:S02]  /*1f30*/  PLOP3.LUT P1, PT, P1, P2, PT, 0xf8, 0x8f ;  /* 0x00000000008f781c */ /* 0x000fc40000f25f70 */
[----:B------:R-:W-:Y:S02]  /*1f40*/  SHF.R.U32.HI R22, RZ, 0x1, R20 ;  /* 0x00000001ff167819 */ /* 0x000fe40000011614 */
[----:B------:R-:W-:-:S04]  /*1f50*/  SEL R19, RZ, 0x1, !P1 ;  /* 0x00000001ff137807 */ /* 0x000fc80004800000 */
[----:B------:R-:W-:-:S04]  /*1f60*/  LOP3.LUT R19, R19, 0x1, R22, 0xf8, !PT ;  /* 0x0000000113137812 */ /* 0x000fc800078ef816 */
[----:B------:R-:W-:-:S04]  /*1f70*/  LOP3.LUT R19, R19, R20, RZ, 0xc0, !PT ;  /* 0x0000001413137212 */ /* 0x000fc800078ec0ff */
[----:B------:R-:W-:-:S04]  /*1f80*/  IADD3 R19, PT, PT, R22, R19, RZ ;  /* 0x0000001316137210 */ /* 0x000fc80007ffe0ff */
[----:B------:R-:W-:Y:S01]  /*1f90*/  LOP3.LUT R0, R19, R0, RZ, 0xfc, !PT ;  /* 0x0000000013007212 */ /* 0x000fe200078efcff */
[----:B------:R-:W-:Y:S06]  /*1fa0*/  BRA `(.L_x_31) ;  /* 0x0000000000107947 */ /* 0x000fec0003800000 */
.L_x_30:
[----:B------:R-:W-:-:S04]  /*1fb0*/  LOP3.LUT R0, R0, 0x80000000, RZ, 0xc0, !PT ;  /* 0x8000000000007812 */ /* 0x000fc800078ec0ff */
[----:B------:R-:W-:Y:S01]  /*1fc0*/  LOP3.LUT R0, R0, 0x7f800000, RZ, 0xfc, !PT ;  /* 0x7f80000000007812 */ /* 0x000fe200078efcff */
[----:B------:R-:W-:Y:S06]  /*1fd0*/  BRA `(.L_x_31) ;  /* 0x0000000000047947 */ /* 0x000fec0003800000 */
.L_x_29:
[----:B------:R-:W-:-:S07]  /*1fe0*/  IMAD R0, R23, 0x800000, R0 ;  /* 0x0080000017007824 */ /* 0x000fce00078e0200 */
.L_x_31:
[----:B------:R-:W-:Y:S05]  /*1ff0*/  BSYNC.RECONVERGENT B2 ;  /* 0x0000000000027941 */ /* 0x000fea0003800200 */
.L_x_28:
[----:B------:R-:W-:Y:S05]  /*2000*/  BRA `(.L_x_32) ;  /* 0x0000000000207947 */ /* 0x000fea0003800000 */
.L_x_27:
[----:B------:R-:W-:-:S04]  /*2010*/  LOP3.LUT R0, R23, 0x80000000, R0, 0x48, !PT ;  /* 0x8000000017007812 */ /* 0x000fc800078e4800 */
[----:B------:R-:W-:Y:S01]  /*2020*/  LOP3.LUT R0, R0, 0x7f800000, RZ, 0xfc, !PT ;  /* 0x7f80000000007812 */ /* 0x000fe200078efcff */
[----:B------:R-:W-:Y:S06]  /*2030*/  BRA `(.L_x_32) ;  /* 0x0000000000147947 */ /* 0x000fec0003800000 */
.L_x_26:
[----:B------:R-:W-:Y:S01]  /*2040*/  LOP3.LUT R0, R23, 0x80000000, R0, 0x48, !PT ;  /* 0x8000000017007812 */ /* 0x000fe200078e4800 */
[----:B------:R-:W-:Y:S06]  /*2050*/  BRA `(.L_x_32) ;  /* 0x00000000000c7947 */ /* 0x000fec0003800000 */
.L_x_25:
[----:B------:R-:W0:Y:S01]  /*2060*/  MUFU.RSQ R0, -QNAN ;  /* 0xffc0000000007908 */ /* 0x000e220000001400 */
[----:B------:R-:W-:Y:S05]  /*2070*/  BRA `(.L_x_32) ;  /* 0x0000000000047947 */ /* 0x000fea0003800000 */
.L_x_24:
[----:B------:R-:W-:-:S07]  /*2080*/  FADD.FTZ R0, R0, R3 ;  /* 0x0000000300007221 */ /* 0x000fce0000010000 */
.L_x_32:
[----:B------:R-:W-:Y:S05]  /*2090*/  BSYNC.RECONVERGENT B1 ;  /* 0x0000000000017941 */ /* 0x000fea0003800200 */
.L_x_22:
[----:B------:R-:W-:-:S04]  /*20a0*/  HFMA2 R19, -RZ, RZ, 0, 0 ;  /* 0x00000000ff137431 */ /* 0x000fc800000001ff */
[----:B0-----:R-:W-:Y:S05]  /*20b0*/  RET.REL.NODEC R18 `(scatter_joint_hist) ;  /* 0xffffffdc12d07950 */ /* 0x001fea0003c3ffff */
.L_x_33:
[----:B------:R-:W-:-:S00]  /*20c0*/  BRA `(.L_x_33) ;  /* 0xfffffffc00fc7947 */ /* 0x000fc0000383ffff */
[----:B------:R-:W-:-:S00]  /*20d0*/  NOP ;  /* 0x0000000000007918 */ /* 0x000fc00000000000 */
        /* <DEDUP_REMOVED lines=10> */
.L_x_63:


//--------------------- .text.flatnorm_scatterhist_kernel --------------------------
	.section	.text.flatnorm_scatterhist_kernel,"ax",@progbits
	.align	128
        .global         flatnorm_scatterhist_kernel
        .type           flatnorm_scatterhist_kernel,@function
        .size           flatnorm_scatterhist_kernel,(.L_x_64 - flatnorm_scatterhist_kernel)
        .other          flatnorm_scatterhist_kernel,@"STO_CUDA_ENTRY STV_DEFAULT"
flatnorm_scatterhist_kernel:
.text.flatnorm_scatterhist_kernel:
[----:B------:R-:W-:Y:S01]  /*0000*/  LDC R1, c[0x0][0x37c] ;  /* 0x0000df00ff017b82 */ /* 0x000fe20000000800 */
[----:B------:R-:W0:Y:S01]  /*0010*/  S2R R3, SR_TID.X ;  /* 0x0000000000037919 */ /* 0x000e220000002100 */
[----:B------:R-:W1:Y:S06]  /*0020*/  LDCU.128 UR4, c[0x0][0x3b0] ;  /* 0x00007600ff0477ac */ /* 0x000e6c0008000c00 */
[----:B------:R-:W0:Y:S01]  /*0030*/  S2UR UR8, SR_CTAID.X ;  /* 0x00000000000879c3 */ /* 0x000e220000002500 */
[----:B------:R-:W2:Y:S07]  /*0040*/  LDCU.64 UR10, c[0x0][0x3a8] ;  /* 0x00007500ff0a77ac */ /* 0x000eae0008000a00 */
[----:B------:R-:W0:Y:S01]  /*0050*/  LDC R0, c[0x0][0x360] ;  /* 0x0000d800ff007b82 */ /* 0x000e220000000800 */
[----:B------:R-:W3:Y:S01]  /*0060*/  LDCU UR9, c[0x0][0x370] ;  /* 0x00006e00ff0977ac */ /* 0x000ee20008000800 */
[----:B-1----:R-:W-:-:S04]  /*0070*/  UISETP.LT.U32.AND UP0, UPT, UR4, UR6, UPT ;  /* 0x000000060400728c */ /* 0x002fc8000bf01070 */
[----:B------:R-:W-:-:S04]  /*0080*/  UISETP.LT.AND.EX UP0, UPT, UR5, UR7, UPT, UP0 ;  /* 0x000000070500728c */ /* 0x000fc8000bf01300 */
[----:B------:R-:W-:Y:S02]  /*0090*/  USEL UR4, UR4, UR6, UP0 ;  /* 0x0000000604047287 */ /* 0x000fe40008000000 */
[----:B------:R-:W-:Y:S02]  /*00a0*/  USEL UR5, UR5, UR7, UP0 ;  /* 0x0000000705057287 */ /* 0x000fe40008000000 */
[----:B------:R-:W-:Y:S01]  /*00b0*/  UISETP.LT.U32.AND UP0, UPT, UR4, 0x1, UPT ;  /* 0x000000010400788c */ /* 0x000fe2000bf01070 */
[----:B0-----:R-:W-:-:S03]  /*00c0*/  IMAD R3, R0, UR8, R3 ;  /* 0x0000000800037c24 */ /* 0x001fc6000f8e0203 */
[----:B------:R-:W-:Y:S02]  /*00d0*/  IMAD.U32 R2, RZ, RZ, UR5 ;  /* 0x00000005ff027e24 */ /* 0x000fe4000f8e00ff */
[----:B------:R-:W-:Y:S01]  /*00e0*/  PLOP3.LUT P1, PT, PT, PT, UP0, 0x80, 0x8 ;  /* 0x000000000008781c */ /* 0x000fe20003f2f008 */
[----:B---3--:R-:W-:Y:S01]  /*00f0*/  IMAD R0, R0, UR9, RZ ;  /* 0x0000000900007c24 */ /* 0x008fe2000f8e02ff */
[----:B--2---:R-:W-:-:S04]  /*0100*/  ISETP.GE.U32.AND P0, PT, R3, UR10, PT ;  /* 0x0000000a03007c0c */ /* 0x004fc8000bf06070 */
[----:B------:R-:W-:-:S04]  /*0110*/  ISETP.GE.AND.EX P0, PT, RZ, UR11, PT, P0 ;  /* 0x0000000bff007c0c */ /* 0x000fc8000bf06300 */
[----:B------:R-:W-:-:S13]  /*0120*/  ISETP.LT.OR.EX P0, PT, R2, RZ, P0, P1 ;  /* 0x000000ff0200720c */ /* 0x000fda0000701710 */
[----:B------:R-:W-:Y:S05]  /*0130*/  @P0 EXIT ;  /* 0x000000000000094d */ /* 0x000fea0003800000 */
[----:B------:R-:W0:Y:S01]  /*0140*/  LDC.64 R4, c[0x0][0x3a0] ;  /* 0x0000e800ff047b82 */ /* 0x000e220000000a00 */
[----:B------:R-:W0:Y:S02]  /*0150*/  LDCU.64 UR8, c[0x0][0x358] ;  /* 0x00006b00ff0877ac */ /* 0x000e240008000a00 */
[----:B0-----:R-:W2:Y:S01]  /*0160*/  LDG.E R4, desc[UR8][R4.64] ;  /* 0x0000000804047981 */ /* 0x001ea2000c1e1900 */
[----:B------:R-:W-:Y:S01]  /*0170*/  IMAD.MOV.U32 R2, RZ, RZ, RZ ;  /* 0x000000ffff027224 */ /* 0x000fe200078e00ff */
[----:B------:R-:W-:Y:S02]  /*0180*/  ULOP3.LUT UR10, UR7, 0x7fffffff, URZ, 0xc0, !UPT ;  /* 0x7fffffff070a7892 */ /* 0x000fe4000f8ec0ff */
[----:B------:R-:W-:Y:S02]  /*0190*/  USHF.L.U64.HI UR4, UR6, 0x2, UR7 ;  /* 0x0000000206047899 */ /* 0x000fe40008010207 */
[----:B------:R-:W-:Y:S02]  /*01a0*/  ULOP3.LUT UR12, UR6, 0xfffffffe, URZ, 0xc0, !UPT ;  /* 0xfffffffe060c7892 */ /* 0x000fe4000f8ec0ff */
[----:B------:R-:W-:Y:S01]  /*01b0*/  USHF.L.U32 UR5, UR6, 0x2, URZ ;  /* 0x0000000206057899 */ /* 0x000fe200080006ff */
[----:B--2---:R-:W-:-:S15]  /*01c0*/  R2UR UR11, R4 ;  /* 0x00000000040b72ca */ /* 0x004fde00000e0000 */
.L_x_50:
[----:B0-----:R-:W0:Y:S02]  /*01d0*/  LDCU.64 UR6, c[0x0][0x390] ;  /* 0x00007200ff0677ac */ /* 0x001e240008000a00 */
[----:B0-----:R-:W-:-:S04]  /*01e0*/  LEA R8, P0, R3, UR6, 0x3 ;  /* 0x0000000603087c11 */ /* 0x001fc8000f8018ff */
[--C-:B------:R-:W-:Y:S01]  /*01f0*/  LEA.HI.X R9, R3, UR7, R2.reuse, 0x3, P0 ;  /* 0x0000000703097c11 */ /* 0x100fe200080f1c02 */
[----:B------:R-:W0:Y:S05]  /*0200*/  LDCU.64 UR6, c[0x0][0x3a8] ;  /* 0x00007500ff0677ac */ /* 0x000e2a0008000a00 */
[----:B-----5:R-:W5:Y:S01]  /*0210*/  LDG.E.64 R8, desc[UR8][R8.64] ;  /* 0x0000000808087981 */ /* 0x020f62000c1e1b00 */
[----:B------:R-:W-:Y:S01]  /*0220*/  IMAD.MOV.U32 R4, RZ, RZ, R3 ;  /* 0x000000ffff047224 */ /* 0x000fe200078e0003 */
[----:B------:R-:W-:Y:S01]  /*0230*/  IADD3 R3, P0, PT, R0, R3, RZ ;  /* 0x0000000300037210 */ /* 0x000fe20007f1e0ff */
[----:B------:R-:W-:Y:S01]  /*0240*/  IMAD.MOV.U32 R5, RZ, RZ, R2 ;  /* 0x000000ffff057224 */ /* 0x000fe200078e0002 */
[----:B------:R-:W-:-:S03]  /*0250*/  CS2R R6, SRZ ;  /* 0x0000000000067805 */ /* 0x000fc6000001ff00 */
[----:B------:R-:W-:Y:S01]  /*0260*/  IMAD.X R2, RZ, RZ, R2, P0 ;  /* 0x000000ffff027224 */ /* 0x000fe200000e0602 */
[----:B0-----:R-:W-:-:S04]  /*0270*/  ISETP.GE.U32.AND P0, PT, R3, UR6, PT ;  /* 0x0000000603007c0c */ /* 0x001fc8000bf06070 */
[----:B-1----:R-:W-:-:S13]  /*0280*/  ISETP.GE.AND.EX P0, PT, R2, UR7, PT, P0 ;  /* 0x0000000702007c0c */ /* 0x002fda000bf06300 */
.L_x_49:
[----:B------:R-:W-:Y:S05]  /*0290*/  YIELD ;  /* 0x0000000000007946 */ /* 0x000fea0003800000 */
[----:B0-----:R-:W0:Y:S01]  /*02a0*/  LDCU.128 UR16, c[0x0][0x3b0] ;  /* 0x00007600ff1077ac */ /* 0x001e220008000c00 */
[----:B-1----:R-:W-:Y:S01]  /*02b0*/  MOV R10, R6 ;  /* 0x00000006000a7202 */ /* 0x002fe20000000f00 */
[----:B------:R-:W-:Y:S01]  /*02c0*/  IMAD.MOV.U32 R11, RZ, RZ, R7 ;  /* 0x000000ffff0b7224 */ /* 0x000fe200078e0007 */
[----:B------:R-:W1:Y:S01]  /*02d0*/  LDCU.64 UR6, c[0x0][0x380] ;  /* 0x00007000ff0677ac */ /* 0x000e620008000a00 */
[----:B0-----:R-:W-:Y:S02]  /*02e0*/  IMAD R15, R5, UR16, RZ ;  /* 0x00000010050f7c24 */ /* 0x001fe4000f8e02ff */
[----:B------:R-:W-:-:S04]  /*02f0*/  IMAD.WIDE.U32 R12, R4, UR16, R10 ;  /* 0x00000010040c7c25 */ /* 0x000fc8000f8e000a */
[----:B------:R-:W-:Y:S01]  /*0300*/  IMAD R15, R4, UR17, R15 ;  /* 0x00000011040f7c24 */ /* 0x000fe2000f8e020f */
[----:B-1---5:R-:W-:Y:S01]  /*0310*/  LEA R24, P1, R12, UR6, 0x2 ;  /* 0x000000060c187c11 */ /* 0x022fe2000f8210ff */
[----:B------:R-:W-:Y:S02]  /*0320*/  UISETP.NE.U32.AND UP0, UPT, UR18, 0x1, UPT ;  /* 0x000000011200788c */ /* 0x000fe4000bf05070 */
[----:B------:R-:W-:Y:S02]  /*0330*/  IMAD.IADD R13, R13, 0x1, R15 ;  /* 0x000000010d0d7824 */ /* 0x000fe400078e020f */
[----:B------:R-:W-:-:S03]  /*0340*/  UISETP.NE.AND.EX UP0, UPT, UR19, URZ, UPT, UP0 ;  /* 0x000000ff1300728c */ /* 0x000fc6000bf05300 */
[----:B------:R-:W-:Y:S02]  /*0350*/  LEA.HI.X R25, R12, UR7, R13, 0x2, P1 ;  /* 0x000000070c197c11 */ /* 0x000fe400088f140d */
[----:B------:R-:W-:Y:S01]  /*0360*/  IADD3 R6, P1, PT, R6, 0x1, RZ ;  /* 0x0000000106067810 */ /* 0x000fe20007f3e0ff */
[----:B-----5:R-:W-:Y:S02]  /*0370*/  IMAD R13, R9, UR16, RZ ;  /* 0x00000010090d7c24 */ /* 0x020fe4000f8e02ff */
[----:B------:R-:W-:Y:S01]  /*0380*/  IMAD.WIDE.U32 R10, R8, UR16, R10 ;  /* 0x00000010080a7c25 */ /* 0x000fe2000f8e000a */
[----:B------:R0:W5:Y:S03]  /*0390*/  LDG.E R24, desc[UR8][R24.64] ;  /* 0x0000000818187981 */ /* 0x000166000c1e1900 */
[----:B------:R-:W-:Y:S01]  /*03a0*/  IMAD.X R7, RZ, RZ, R7, P1 ;  /* 0x000000ffff077224 */ /* 0x000fe200008e0607 */
[----:B------:R-:W-:Y:S01]  /*03b0*/  ISETP.NE.U32.AND P1, PT, R6, UR16, PT ;  /* 0x0000001006007c0c */ /* 0x000fe2000bf25070 */
[----:B------:R-:W-:Y:S01]  /*03c0*/  IMAD R15, R8, UR17, R13 ;  /* 0x00000011080f7c24 */ /* 0x000fe2000f8e020d */
[----:B------:R-:W-:-:S02]  /*03d0*/  CS2R R12, SRZ ;  /* 0x00000000000c7805 */ /* 0x000fc4000001ff00 */
[----:B------:R-:W-:Y:S01]  /*03e0*/  ISETP.NE.AND.EX P1, PT, R7, UR17, PT, P1 ;  /* 0x0000001107007c0c */ /* 0x000fe2000bf25310 */
[----:B0-----:R-:W-:Y:S01]  /*03f0*/  IMAD.IADD R25, R11, 0x1, R15 ;  /* 0x000000010b197824 */ /* 0x001fe200078e020f */
[----:B------:R-:W-:Y:S11]  /*0400*/  BRA.U !UP0, `(.L_x_34) ;  /* 0x0000000908fc7547 */ /* 0x000ff6000b800000 */
[----:B------:R-:W0:Y:S01]  /*0410*/  LDCU.64 UR14, c[0x0][0x388] ;  /* 0x00007100ff0e77ac */ /* 0x000e220008000a00 */
[----:B------:R-:W-:Y:S02]  /*0420*/  IMAD R14, R10, UR4, RZ ;  /* 0x000000040a0e7c24 */ /* 0x000fe4000f8e02ff */
[----:B------:R-:W-:Y:S01]  /*0430*/  IMAD.U32 R26, RZ, RZ, UR12 ;  /* 0x0000000cff1a7e24 */ /* 0x000fe2000f8e00ff */
[----:B------:R-:W1:Y:S01]  /*0440*/  LDCU.64 UR6, c[0x0][0x398] ;  /* 0x00007300ff0677ac */ /* 0x000e620008000a00 */
[----:B------:R-:W-:Y:S02]  /*0450*/  IMAD R15, R25, UR5, R14 ;  /* 0x00000005190f7c24 */ /* 0x000fe4000f8e020e */
[----:B------:R-:W-:Y:S01]  /*0460*/  IMAD.U32 R27, RZ, RZ, UR10 ;  /* 0x0000000aff1b7e24 */ /* 0x000fe2000f8e00ff */
[----:B0-----:R-:W-:Y:S01]  /*0470*/  MOV R13, UR15 ;  /* 0x0000000f000d7c02 */ /* 0x001fe20008000f00 */
[----:B------:R-:W-:Y:S01]  /*0480*/  IMAD.U32 R12, RZ, RZ, UR14 ;  /* 0x0000000eff0c7e24 */ /* 0x000fe2000f8e00ff */
[----:B-1----:R-:W-:-:S03]  /*0490*/  UIADD3 UR6, UP0, UPT, UR6, 0x4, URZ ;  /* 0x0000000406067890 */ /* 0x002fc6000ff1e0ff */
[----:B------:R-:W-:Y:S01]  /*04a0*/  IMAD.WIDE.U32 R12, R10, UR5, R12 ;  /* 0x000000050a0c7c25 */ /* 0x000fe2000f8e000c */
[----:B------:R-:W-:Y:S02]  /*04b0*/  UIADD3.X UR7, UPT, UPT, URZ, UR7, URZ, UP0, !UPT ;  /* 0x00000007ff077290 */ /* 0x000fe400087fe4ff */
[----:B------:R-:W-:Y:S01]  /*04c0*/  IADD3 R17, P2, PT, R12, 0x4, RZ ;  /* 0x000000040c117810 */ /* 0x000fe20007f5e0ff */
[----:B------:R-:W-:-:S04]  /*04d0*/  IMAD.U32 R12, RZ, RZ, UR6 ;  /* 0x00000006ff0c7e24 */ /* 0x000fc8000f8e00ff */
[----:B------:R-:W-:Y:S02]  /*04e0*/  IMAD.X R18, R13, 0x1, R15, P2 ;  /* 0x000000010d127824 */ /* 0x000fe400010e060f */
[----:B------:R-:W-:-:S07]  /*04f0*/  IMAD.U32 R13, RZ, RZ, UR7 ;  /* 0x00000007ff0d7e24 */ /* 0x000fce000f8e00ff */
.L_x_43:
[----:B0-----:R-:W2:Y:S01]  /*0500*/  LDG.E R15, desc[UR8][R12.64+-0x4] ;  /* 0xfffffc080c0f7981 */ /* 0x001ea2000c1e1900 */
[----:B------:R-:W0:Y:S01]  /*0510*/  MUFU.RCP R14, UR11 ;  /* 0x0000000b000e7d08 */ /* 0x000e220008001000 */
[----:B------:R-:W-:Y:S01]  /*0520*/  MOV R19, UR11 ;  /* 0x0000000b00137c02 */ /* 0x000fe20008000f00 */
[----:B------:R-:W-:Y:S05]  /*0530*/  YIELD ;  /* 0x0000000000007946 */ /* 0x000fea0003800000 */
[----:B------:R-:W-:Y:S01]  /*0540*/  BSSY.RECONVERGENT B0, `(.L_x_35) ;  /* 0x000000e000007945 */ /* 0x000fe20003800200 */
[----:B0-----:R-:W-:-:S04]  /*0550*/  FFMA R19, R14, -R19, 1 ;  /* 0x3f8000000e137423 */ /* 0x001fc80000000813 */
[----:B------:R-:W-:Y:S01]  /*0560*/  FFMA R19, R14, R19, R14 ;  /* 0x000000130e137223 */ /* 0x000fe2000000000e */
[----:B--2--5:R-:W-:-:S04]  /*0570*/  FADD R16, R24, -R15 ;  /* 0x8000000f18107221 */ /* 0x024fc80000000000 */
[----:B------:R-:W0:Y:S01]  /*0580*/  FCHK P2, R16, UR11 ;  /* 0x0000000b10007d02 */ /* 0x000e220008040000 */
[----:B------:R-:W-:-:S04]  /*0590*/  FFMA R14, R16, R19, RZ ;  /* 0x00000013100e7223 */ /* 0x000fc800000000ff */
[----:B------:R-:W-:-:S04]  /*05a0*/  FFMA R15, R14, -UR11, R16 ;  /* 0x8000000b0e0f7c23 */ /* 0x000fc80008000010 */
[----:B------:R-:W-:Y:S01]  /*05b0*/  FFMA R28, R19, R15, R14 ;  /* 0x0000000f131c7223 */ /* 0x000fe2000000000e */
[----:B------:R-:W-:Y:S02]  /*05c0*/  IMAD.MOV.U32 R14, RZ, RZ, R17 ;  /* 0x000000ffff0e7224 */ /* 0x000fe400078e0011 */
[----:B------:R-:W-:Y:S01]  /*05d0*/  IMAD.MOV.U32 R15, RZ, RZ, R18 ;  /* 0x000000ffff0f7224 */ /* 0x000fe200078e0012 */
[----:B0-----:R-:W-:Y:S06]  /*05e0*/  @!P2 BRA `(.L_x_36) ;  /* 0x00000000000ca947 */ /* 0x001fec0003800000 */
[----:B------:R-:W-:Y:S01]  /*05f0*/  IMAD.U32 R17, RZ, RZ, UR11 ;  /* 0x0000000bff117e24 */ /* 0x000fe2000f8e00ff */
[----:B------:R-:W-:-:S07]  /*0600*/  MOV R18, 0x620 ;  /* 0x0000062000127802 */ /* 0x000fce0000000f00 */
[----:B------:R-:W-:Y:S05]  /*0610*/  CALL.REL.NOINC `($__internal_1_$__cuda_sm3x_div_rn_noftz_f32_slowpath) ;  /* 0x0000001000007944 */ /* 0x000fea0003c00000 */
.L_x_36:
[----:B------:R-:W-:Y:S05]  /*0620*/  BSYNC.RECONVERGENT B0 ;  /* 0x0000000000007941 */ /* 0x000fea0003800200 */
.L_x_35:
[----:B------:R-:W0:Y:S01]  /*0630*/  F2F.F64.F32 R16, R28 ;  /* 0x0000001c00107310 */ /* 0x000e220000201800 */
[----:B------:R-:W-:Y:S01]  /*0640*/  IMAD.MOV.U32 R18, RZ, RZ, 0x652b82fe ;  /* 0x652b82feff127424 */ /* 0x000fe200078e00ff */
[----:B------:R-:W-:Y:S01]  /*0650*/  UMOV UR6, 0xfefa39ef ;  /* 0xfefa39ef00067882 */ /* 0x000fe20000000000 */
[----:B------:R-:W-:Y:S01]  /*0660*/  IMAD.MOV.U32 R19, RZ, RZ, 0x3ff71547 ;  /* 0x3ff71547ff137424 */ /* 0x000fe200078e00ff */
[----:B------:R-:W-:Y:S01]  /*0670*/  UMOV UR7, 0x3fe62e42 ;  /* 0x3fe62e4200077882 */ /* 0x000fe20000000000 */
[----:B------:R-:W-:Y:S01]  /*0680*/  BSSY.RECONVERGENT B0, `(.L_x_37) ;  /* 0x0000039000007945 */ /* 0x000fe20003800200 */
[----:B0-----:R-:W-:-:S08]  /*0690*/  DMUL R20, R16, -0.5 ;  /* 0xbfe0000010147828 */ /* 0x001fd00000000000 */
[----:B------:R-:W-:-:S08]  /*06a0*/  DMUL R20, R16, R20 ;  /* 0x0000001410147228 */ /* 0x000fd00000000000 */
        /* <DEDUP_REMOVED lines=8> */
[----:B------:R-:W-:Y:S01]  /*0730*/  MOV R16, 0xfca213ea ;  /* 0xfca213ea00107802 */ /* 0x000fe20000000f00 */
[----:B------:R-:W-:Y:S01]  /*0740*/  IMAD.MOV.U32 R17, RZ, RZ, 0x3e928af3 ;  /* 0x3e928af3ff117424 */ /* 0x000fe200078e00ff */
        /* <DEDUP_REMOVED lines=32> */
[C---:B------:R-:W-:Y:S02]  /*0950*/  DSETP.GEU.AND P2, PT, R20.reuse, RZ, PT ;  /* 0x000000ff1400722a */ /* 0x040fe40003f4e000 */
[----:B------:R-:W-:-:S10]  /*0960*/  DADD R20, R20, +INF ;  /* 0x7ff0000014147429 */ /* 0x000fd40000000000 */
[----:B------:R-:W-:Y:S02]  /*0970*/  @!P3 LEA.HI R19, R18, R18, RZ, 0x1 ;  /* 0x000000121213b211 */ /* 0x000fe400078f08ff */
[----:B------:R-:W-:Y:S02]  /*0980*/  FSEL R22, R20, RZ, P2 ;  /* 0x000000ff14167208 */ /* 0x000fe40001000000 */
[----:B------:R-:W-:Y:S02]  /*0990*/  @!P3 SHF.R.S32.HI R19, RZ, 0x1, R19 ;  /* 0x00000001ff13b819 */ /* 0x000fe40000011413 */
[----:B------:R-:W-:-:S03]  /*09a0*/  FSEL R23, R21, RZ, P2 ;  /* 0x000000ff15177208 */ /* 0x000fc60001000000 */
[----:B------:R-:W-:Y:S02]  /*09b0*/  @!P3 IMAD.IADD R18, R18, 0x1, -R19 ;  /* 0x000000011212b824 */ /* 0x000fe400078e0a13 */
[----:B------:R-:W-:-:S03]  /*09c0*/  @!P3 IMAD R19, R19, 0x100000, R17 ;  /* 0x001000001313b824 */ /* 0x000fc600078e0211 */
[----:B------:R-:W-:Y:S02]  /*09d0*/  @!P3 LEA R17, R18, 0x3ff00000, 0x14 ;  /* 0x3ff000001211b811 */ /* 0x000fe400078ea0ff */
[----:B------:R-:W-:Y:S01]  /*09e0*/  @!P3 MOV R18, R16 ;  /* 0x000000100012b202 */ /* 0x000fe20000000f00 */
[----:B------:R-:W-:-:S06]  /*09f0*/  @!P3 IMAD.MOV.U32 R16, RZ, RZ, RZ ;  /* 0x000000ffff10b224 */ /* 0x000fcc00078e00ff */
[----:B------:R-:W-:-:S11]  /*0a00*/  @!P3 DMUL R22, R18, R16 ;  /* 0x000000101216b228 */ /* 0x000fd60000000000 */
.L_x_38:
[----:B------:R-:W-:Y:S05]  /*0a10*/  BSYNC.RECONVERGENT B0 ;  /* 0x0000000000007941 */ /* 0x000fea0003800200 */
.L_x_37:
[----:B------:R-:W0:Y:S02]  /*0a20*/  F2F.F32.F64 R23, R22 ;  /* 0x0000001600177310 */ /* 0x000e240000301000 */
[----:B0-----:R0:W-:Y:S04]  /*0a30*/  REDG.E.ADD.F32.FTZ.RN.STRONG.GPU desc[UR8][R14.64+-0x4], R23 ;  /* 0xfffffc170e0079a6 */ /* 0x0011e8000c12f308 */
[----:B------:R-:W2:Y:S02]  /*0a40*/  LDG.E R17, desc[UR8][R12.64] ;  /* 0x000000080c117981 */ /* 0x000ea4000c1e1900 */
[----:B------:R-:W1:Y:S01]  /*0a50*/  MUFU.RCP R16, UR11 ;  /* 0x0000000b00107d08 */ /* 0x000e620008001000 */
[----:B------:R-:W-:Y:S01]  /*0a60*/  IMAD.U32 R19, RZ, RZ, UR11 ;  /* 0x0000000bff137e24 */ /* 0x000fe2000f8e00ff */
[----:B------:R-:W-:Y:S03]  /*0a70*/  BSSY.RECONVERGENT B0, `(.L_x_39) ;  /* 0x000000d000007945 */ /* 0x000fe60003800200 */
[----:B-1----:R-:W-:-:S04]  /*0a80*/  FFMA R19, R16, -R19, 1 ;  /* 0x3f80000010137423 */ /* 0x002fc80000000813 */
[----:B------:R-:W-:Y:S01]  /*0a90*/  FFMA R16, R16, R19, R16 ;  /* 0x0000001310107223 */ /* 0x000fe20000000010 */
[----:B--2---:R-:W-:-:S04]  /*0aa0*/  FADD R20, R24, -R17 ;  /* 0x8000001118147221 */ /* 0x004fc80000000000 */
[----:B------:R-:W1:Y:S01]  /*0ab0*/  FCHK P2, R20, UR11 ;  /* 0x0000000b14007d02 */ /* 0x000e620008040000 */
[----:B------:R-:W-:-:S04]  /*0ac0*/  FFMA R17, R16, R20, RZ ;  /* 0x0000001410117223 */ /* 0x000fc800000000ff */
[----:B------:R-:W-:-:S04]  /*0ad0*/  FFMA R18, R17, -UR11, R20 ;  /* 0x8000000b11127c23 */ /* 0x000fc80008000014 */
[----:B------:R-:W-:Y:S01]  /*0ae0*/  FFMA R28, R16, R18, R17 ;  /* 0x00000012101c7223 */ /* 0x000fe20000000011 */
[----:B01----:R-:W-:Y:S06]  /*0af0*/  @!P2 BRA `(.L_x_40) ;  /* 0x000000000010a947 */ /* 0x003fec0003800000 */
[----:B------:R-:W-:Y:S01]  /*0b00*/  IMAD.MOV.U32 R16, RZ, RZ, R20 ;  /* 0x000000ffff107224 */ /* 0x000fe200078e0014 */
[----:B------:R-:W-:Y:S01]  /*0b10*/  MOV R18, 0xb40 ;  /* 0x00000b4000127802 */ /* 0x000fe20000000f00 */
[----:B------:R-:W-:-:S07]  /*0b20*/  IMAD.U32 R17, RZ, RZ, UR11 ;  /* 0x0000000bff117e24 */ /* 0x000fce000f8e00ff */
[----:B------:R-:W-:Y:S05]  /*0b30*/  CALL.REL.NOINC `($__internal_1_$__cuda_sm3x_div_rn_noftz_f32_slowpath) ;  /* 0x0000000800b87944 */ /* 0x000fea0003c00000 */
.L_x_40:
[----:B------:R-:W-:Y:S05]  /*0b40*/  BSYNC.RECONVERGENT B0 ;  /* 0x0000000000007941 */ /* 0x000fea0003800200 */
.L_x_39:
[----:B------:R-:W0:Y:S01]  /*0b50*/  F2F.F64.F32 R18, R28 ;  /* 0x0000001c00127310 */ /* 0x000e220000201800 */
[----:B------:R-:W-:Y:S01]  /*0b60*/  UMOV UR6, 0xfefa39ef ;  /* 0xfefa39ef00067882 */ /* 0x000fe20000000000 */
[----:B------:R-:W-:Y:S01]  /*0b70*/  UMOV UR7, 0x3fe62e42 ;  /* 0x3fe62e4200077882 */ /* 0x000fe20000000000 */
[----:B------:R-:W-:Y:S01]  /*0b80*/  BSSY.RECONVERGENT B0, `(.L_x_41) ;  /* 0x000003a000007945 */ /* 0x000fe20003800200 */
[----:B0-----:R-:W-:-:S08]  /*0b90*/  DMUL R16, R18, -0.5 ;  /* 0xbfe0000012107828 */ /* 0x001fd00000000000 */
[----:B------:R-:W-:Y:S01]  /*0ba0*/  DMUL R16, R18, R16 ;  /* 0x0000001012107228 */ /* 0x000fe20000000000 */
[----:B------:R-:W-:Y:S01]  /*0bb0*/  MOV R18, 0x652b82fe ;  /* 0x652b82fe00127802 */ /* 0x000fe20000000f00 */
[----:B------:R-:W-:-:S06]  /*0bc0*/  IMAD.MOV.U32 R19, RZ, RZ, 0x3ff71547 ;  /* 0x3ff71547ff137424 */ /* 0x000fcc00078e00ff */
        /* <DEDUP_REMOVED lines=38> */
[----:B------:R-:W-:Y:S01]  /*0e30*/  IMAD R23, R18, 0x100000, R21 ;  /* 0x0010000012177824 */ /* 0x000fe200078e0215 */
[----:B------:R-:W-:Y:S01]  /*0e40*/  MOV R22, R20 ;  /* 0x0000001400167202 */ /* 0x000fe20000000f00 */
[----:B------:R-:W-:Y:S06]  /*0e50*/  @!P2 BRA `(.L_x_42) ;  /* 0x000000000030a947 */ /* 0x000fec0003800000 */
[----:B------:R-:W-:Y:S01]  /*0e60*/  FSETP.GEU.AND P3, PT, |R17|, 4.2275390625, PT ;  /* 0x408748001100780b */ /* 0x000fe20003f6e200 */
[C---:B------:R-:W-:Y:S02]  /*0e70*/  DSETP.GEU.AND P2, PT, R16.reuse, RZ, PT ;  /* 0x000000ff1000722a */ /* 0x040fe40003f4e000 */
[----:B------:R-:W-:-:S10]  /*0e80*/  DADD R16, R16, +INF ;  /* 0x7ff0000010107429 */ /* 0x000fd40000000000 */
[----:B------:R-:W-:Y:S02]  /*0e90*/  @!P3 LEA.HI R19, R18, R18, RZ, 0x1 ;  /* 0x000000121213b211 */ /* 0x000fe400078f08ff */
[----:B------:R-:W-:Y:S01]  /*0ea0*/  FSEL R22, R16, RZ, P2 ;  /* 0x000000ff10167208 */ /* 0x000fe20001000000 */
[----:B------:R-:W-:Y:S01]  /*0eb0*/  @!P3 IMAD.MOV.U32 R16, RZ, RZ, RZ ;  /* 0x000000ffff10b224 */ /* 0x000fe200078e00ff */
[----:B------:R-:W-:Y:S02]  /*0ec0*/  @!P3 SHF.R.S32.HI R19, RZ, 0x1, R19 ;  /* 0x00000001ff13b819 */ /* 0x000fe40000011413 */
[----:B------:R-:W-:-:S03]  /*0ed0*/  FSEL R23, R17, RZ, P2 ;  /* 0x000000ff11177208 */ /* 0x000fc60001000000 */
[----:B------:R-:W-:Y:S02]  /*0ee0*/  @!P3 IMAD.IADD R18, R18, 0x1, -R19 ;  /* 0x000000011212b824 */ /* 0x000fe400078e0a13 */
[----:B------:R-:W-:-:S03]  /*0ef0*/  @!P3 IMAD R21, R19, 0x100000, R21 ;  /* 0x001000001315b824 */ /* 0x000fc600078e0215 */
[----:B------:R-:W-:-:S06]  /*0f00*/  @!P3 LEA R17, R18, 0x3ff00000, 0x14 ;  /* 0x3ff000001211b811 */ /* 0x000fcc00078ea0ff */
[----:B------:R-:W-:-:S11]  /*0f10*/  @!P3 DMUL R22, R20, R16 ;  /* 0x000000101416b228 */ /* 0x000fd60000000000 */
.L_x_42:
[----:B------:R-:W-:Y:S05]  /*0f20*/  BSYNC.RECONVERGENT B0 ;  /* 0x0000000000007941 */ /* 0x000fea0003800200 */
.L_x_41:
[----:B------:R-:W-:Y:S01]  /*0f30*/  IADD3 R26, P2, PT, R26, -0x2, RZ ;  /* 0xfffffffe1a1a7810 */ /* 0x000fe20007f5e0ff */
[----:B------:R-:W0:Y:S03]  /*0f40*/  F2F.F32.F64 R23, R22 ;  /* 0x0000001600177310 */ /* 0x000e260000301000 */
[----:B------:R-:W-:Y:S02]  /*0f50*/  IADD3.X R27, PT, PT, R27, -0x1, RZ, P2, !PT ;  /* 0xffffffff1b1b7810 */ /* 0x000fe400017fe4ff */
[----:B------:R-:W-:-:S04]  /*0f60*/  ISETP.NE.U32.AND P2, PT, R26, RZ, PT ;  /* 0x000000ff1a00720c */ /* 0x000fc80003f45070 */
[----:B------:R-:W-:Y:S02]  /*0f70*/  ISETP.NE.AND.EX P2, PT, R27, RZ, PT, P2 ;  /* 0x000000ff1b00720c */ /* 0x000fe40003f45320 */
[----:B------:R-:W-:Y:S02]  /*0f80*/  IADD3 R17, P3, PT, R14, 0x8, RZ ;  /* 0x000000080e117810 */ /* 0x000fe40007f7e0ff */
[----:B------:R-:W-:Y:S01]  /*0f90*/  IADD3 R12, P4, PT, R12, 0x8, RZ ;  /* 0x000000080c0c7810 */ /* 0x000fe20007f9e0ff */
[----:B0-----:R0:W-:Y:S02]  /*0fa0*/  REDG.E.ADD.F32.FTZ.RN.STRONG.GPU desc[UR8][R14.64], R23 ;  /* 0x000000170e0079a6 */ /* 0x0011e4000c12f308 */
[----:B------:R-:W-:Y:S01]  /*0fb0*/  IMAD.X R18, RZ, RZ, R15, P3 ;  /* 0x000000ffff127224 */ /* 0x000fe200018e060f */
[----:B------:R-:W-:-:S05]  /*0fc0*/  IADD3.X R13, PT, PT, RZ, R13, RZ, P4, !PT ;  /* 0x0000000dff0d7210 */ /* 0x000fca00027fe4ff */
[----:B------:R-:W-:Y:S05]  /*0fd0*/  @P2 BRA `(.L_x_43) ;  /* 0xfffffff400482947 */ /* 0x000fea000383ffff */
[----:B------:R-:W-:Y:S02]  /*0fe0*/  IMAD.U32 R12, RZ, RZ, UR12 ;  /* 0x0000000cff0c7e24 */ /* 0x000fe4000f8e00ff */
[----:B------:R-:W-:-:S07]  /*0ff0*/  IMAD.U32 R13, RZ, RZ, UR10 ;  /* 0x0000000aff0d7e24 */ /* 0x000fce000f8e00ff */
.L_x_34:
[----:B------:R-:W1:Y:S02]  /*1000*/  LDCU UR6, c[0x0][0x3b8] ;  /* 0x00007700ff0677ac */ /* 0x000e640008000800 */
[----:B-1----:R-:W-:-:S09]  /*1010*/  ULOP3.LUT UP0, URZ, UR6, 0x1, URZ, 0xc0, !UPT ;  /* 0x0000000106ff7892 */ /* 0x002fd2000f80c0ff */
[----:B------:R-:W-:Y:S05]  /*1020*/  BRA.U !UP0, `(.L_x_44) ;  /* 0x0000000508707547 */ /* 0x000fea000b800000 */
[----:B------:R-:W1:Y:S02]  /*1030*/  LDCU.64 UR6, c[0x0][0x398] ;  /* 0x00007300ff0677ac */ /* 0x000e640008000a00 */
[----:B-1----:R-:W-:-:S04]  /*1040*/  LEA R16, P2, R12, UR6, 0x2 ;  /* 0x000000060c107c11 */ /* 0x002fc8000f8410ff */
[----:B------:R-:W-:-:S06]  /*1050*/  LEA.HI.X R17, R12, UR7, R13, 0x2, P2 ;  /* 0x000000070c117c11 */ /* 0x000fcc00090f140d */
[----:B------:R-:W2:Y:S01]  /*1060*/  LDG.E R17, desc[UR8][R16.64] ;  /* 0x0000000810117981 */ /* 0x000ea2000c1e1900 */
[----:B0-----:R-:W0:Y:S01]  /*1070*/  MUFU.RCP R14, UR11 ;  /* 0x0000000b000e7d08 */ /* 0x001e220008001000 */
[----:B------:R-:W-:Y:S01]  /*1080*/  IMAD.U32 R15, RZ, RZ, UR11 ;  /* 0x0000000bff0f7e24 */ /* 0x000fe2000f8e00ff */
[----:B------:R-:W-:Y:S03]  /*1090*/  BSSY.RECONVERGENT B0, `(.L_x_45) ;  /* 0x000000d000007945 */ /* 0x000fe60003800200 */
[----:B0-----:R-:W-:-:S04]  /*10a0*/  FFMA R15, R14, -R15, 1 ;  /* 0x3f8000000e0f7423 */ /* 0x001fc8000000080f */
[----:B------:R-:W-:Y:S01]  /*10b0*/  FFMA R14, R14, R15, R14 ;  /* 0x0000000f0e0e7223 */ /* 0x000fe2000000000e */
[----:B--2--5:R-:W-:-:S04]  /*10c0*/  FADD R16, R24, -R17 ;  /* 0x8000001118107221 */ /* 0x024fc80000000000 */
[----:B------:R-:W0:Y:S01]  /*10d0*/  FCHK P2, R16, UR11 ;  /* 0x0000000b10007d02 */ /* 0x000e220008040000 */
[----:B------:R-:W-:-:S04]  /*10e0*/  FFMA R15, R14, R16, RZ ;  /* 0x000000100e0f7223 */ /* 0x000fc800000000ff */
[----:B------:R-:W-:-:S04]  /*10f0*/  FFMA R18, R15, -UR11, R16 ;  /* 0x8000000b0f127c23 */ /* 0x000fc80008000010 */
[----:B------:R-:W-:Y:S01]  /*1100*/  FFMA R22, R14, R18, R15 ;  /* 0x000000120e167223 */ /* 0x000fe2000000000f */
[----:B0-----:R-:W-:Y:S06]  /*1110*/  @!P2 BRA `(.L_x_46) ;  /* 0x000000000010a947 */ /* 0x001fec0003800000 */
[----:B------:R-:W-:Y:S01]  /*1120*/  IMAD.U32 R17, RZ, RZ, UR11 ;  /* 0x0000000bff117e24 */ /* 0x000fe2000f8e00ff */
[----:B------:R-:W-:-:S07]  /*1130*/  MOV R18, 0x1150 ;  /* 0x0000115000127802 */ /* 0x000fce0000000f00 */
[----:B------:R-:W-:Y:S05]  /*1140*/  CALL.REL.NOINC `($__internal_1_$__cuda_sm3x_div_rn_noftz_f32_slowpath) ;  /* 0x0000000400347944 */ /* 0x000fea0003c00000 */
[----:B------:R-:W-:-:S07]  /*1150*/  MOV R22, R28 ;  /* 0x0000001c00167202 */ /* 0x000fce0000000f00 */
.L_x_46:
[----:B------:R-:W-:Y:S05]  /*1160*/  BSYNC.RECONVERGENT B0 ;  /* 0x0000000000007941 */ /* 0x000fea0003800200 */
.L_x_45:
[----:B------:R-:W0:Y:S01]  /*1170*/  F2F.F64.F32 R18, R22 ;  /* 0x0000001600127310 */ /* 0x000e220000201800 */
[----:B------:R-:W-:Y:S01]  /*1180*/  UMOV UR6, 0xfefa39ef ;  /* 0xfefa39ef00067882 */ /* 0x000fe20000000000 */
[----:B------:R-:W-:Y:S01]  /*1190*/  UMOV UR7, 0x3fe62e42 ;  /* 0x3fe62e4200077882 */ /* 0x000fe20000000000 */
[----:B------:R-:W-:Y:S01]  /*11a0*/  BSSY.RECONVERGENT B0, `(.L_x_47) ;  /* 0x000003a000007945 */ /* 0x000fe20003800200 */
[----:B0-----:R-:W-:-:S08]  /*11b0*/  DMUL R14, R18, -0.5 ;  /* 0xbfe00000120e7828 */ /* 0x001fd00000000000 */
[----:B------:R-:W-:Y:S01]  /*11c0*/  DMUL R18, R18, R14 ;  /* 0x0000000e12127228 */ /* 0x000fe20000000000 */
[----:B------:R-:W-:Y:S02]  /*11d0*/  IMAD.MOV.U32 R14, RZ, RZ, 0x652b82fe ;  /* 0x652b82feff0e7424 */ /* 0x000fe400078e00ff */
[----:B------:R-:W-:-:S06]  /*11e0*/  IMAD.MOV.U32 R15, RZ, RZ, 0x3ff71547 ;  /* 0x3ff71547ff0f7424 */ /* 0x000fcc00078e00ff */
[----:B------:R-:W-:Y:S01]  /*11f0*/  DFMA R14, R18, R14, 6.75539944105574400000e+15 ;  /* 0x43380000120e742b */ /* 0x000fe2000000000e */
[----:B------:R-:W-:-:S07]  /*1200*/  FSETP.GEU.AND P2, PT, |R19|, 4.1917929649353027344, PT ;  /* 0x4086232b1300780b */ /* 0x000fce0003f4e200 */
        /* <DEDUP_REMOVED lines=45> */
[----:B------:R-:W-:-:S05]  /*14e0*/  @!P3 SHF.R.S32.HI R15, RZ, 0x1, R15 ;  /* 0x00000001ff0fb819 */ /* 0x000fca000001140f */
[----:B------:R-:W-:Y:S02]  /*14f0*/  @!P3 IMAD.IADD R14, R14, 0x1, -R15 ;  /* 0x000000010e0eb824 */ /* 0x000fe400078e0a0f */
[----:B------:R-:W-:-:S03]  /*1500*/  @!P3 IMAD R17, R15, 0x100000, R17 ;  /* 0x001000000f11b824 */ /* 0x000fc600078e0211 */
[----:B------:R-:W-:Y:S01]  /*1510*/  @!P3 LEA R15, R14, 0x3ff00000, 0x14 ;  /* 0x3ff000000e0fb811 */ /* 0x000fe200078ea0ff */
[----:B------:R-:W-:-:S06]  /*1520*/  @!P3 IMAD.MOV.U32 R14, RZ, RZ, RZ ;  /* 0x000000ffff0eb224 */ /* 0x000fcc00078e00ff */
[----:B------:R-:W-:-:S11]  /*1530*/  @!P3 DMUL R20, R16, R14 ;  /* 0x0000000e1014b228 */ /* 0x000fd60000000000 */
.L_x_48:
[----:B------:R-:W-:Y:S05]  /*1540*/  BSYNC.RECONVERGENT B0 ;  /* 0x0000000000007941 */ /* 0x000fea0003800200 */
.L_x_47:
[----:B------:R-:W0:Y:S01]  /*1550*/  LDCU.64 UR14, c[0x0][0x3b8] ;  /* 0x00007700ff0e77ac */ /* 0x000e220008000a00 */
[----:B------:R-:W1:Y:S01]  /*1560*/  F2F.F32.F64 R21, R20 ;  /* 0x0000001400157310 */ /* 0x000e620000301000 */
[----:B------:R-:W2:Y:S01]  /*1570*/  LDCU.64 UR6, c[0x0][0x388] ;  /* 0x00007100ff0677ac */ /* 0x000ea20008000a00 */
[----:B0-----:R-:W-:Y:S02]  /*1580*/  IMAD R25, R25, UR14, RZ ;  /* 0x0000000e19197c24 */ /* 0x001fe4000f8e02ff */
[----:B------:R-:W-:-:S04]  /*1590*/  IMAD.WIDE.U32 R12, R10, UR14, R12 ;  /* 0x0000000e0a0c7c25 */ /* 0x000fc8000f8e000c */
[----:B------:R-:W-:Y:S01]  /*15a0*/  IMAD R11, R10, UR15, R25 ;  /* 0x0000000f0a0b7c24 */ /* 0x000fe2000f8e0219 */
[----:B--2---:R-:W-:-:S04]  /*15b0*/  LEA R10, P2, R12, UR6, 0x2 ;  /* 0x000000060c0a7c11 */ /* 0x004fc8000f8410ff */
[----:B------:R-:W-:-:S04]  /*15c0*/  IADD3 R11, PT, PT, R13, R11, RZ ;  /* 0x0000000b0d0b7210 */ /* 0x000fc80007ffe0ff */
[----:B------:R-:W-:-:S05]  /*15d0*/  LEA.HI.X R11, R12, UR7, R11, 0x2, P2 ;  /* 0x000000070c0b7c11 */ /* 0x000fca00090f140b */
[----:B-1----:R1:W-:Y:S02]  /*15e0*/  REDG.E.ADD.F32.FTZ.RN.STRONG.GPU desc[UR8][R10.64], R21 ;  /* 0x000000150a0079a6 */ /* 0x0023e4000c12f308 */
.L_x_44:
[----:B------:R-:W-:Y:S05]  /*15f0*/  @P1 BRA `(.L_x_49) ;  /* 0xffffffec00241947 */ /* 0x000fea000383ffff */
[----:B------:R-:W-:Y:S05]  /*1600*/  @!P0 BRA `(.L_x_50) ;  /* 0xffffffe800f08947 */ /* 0x000fea000383ffff */
[----:B------:R-:W-:Y:S05]  /*1610*/  EXIT ;  /* 0x000000000000794d */ /* 0x000fea0003800000 */
        .weak           $__internal_1_$__cuda_sm3x_div_rn_noftz_f32_slowpath
        .type           $__internal_1_$__cuda_sm3x_div_rn_noftz_f32_slowpath,@function
        .size           $__internal_1_$__cuda_sm3x_div_rn_noftz_f32_slowpath,(.L_x_64 - $__internal_1_$__cuda_sm3x_div_rn_noftz_f32_slowpath)
$__internal_1_$__cuda_sm3x_div_rn_noftz_f32_slowpath:
[----:B------:R-:W-:Y:S01]  /*1620*/  SHF.R.U32.HI R19, RZ, 0x17, R17 ;  /* 0x00000017ff137819 */ /* 0x000fe20000011611 */
[----:B------:R-:W-:Y:S01]  /*1630*/  BSSY.RECONVERGENT B1, `(.L_x_51) ;  /* 0x0000062000017945 */ /* 0x000fe20003800200 */
[----:B------:R-:W-:Y:S02]  /*1640*/  SHF.R.U32.HI R21, RZ, 0x17, R16 ;  /* 0x00000017ff157819 */ /* 0x000fe40000011610 */
[----:B------:R-:W-:Y:S02]  /*1650*/  LOP3.LUT R19, R19, 0xff, RZ, 0xc0, !PT ;  /* 0x000000ff13137812 */ /* 0x000fe400078ec0ff */
[----:B------:R-:W-:-:S03]  /*1660*/  LOP3.LUT R21, R21, 0xff, RZ, 0xc0, !PT ;  /* 0x000000ff15157812 */ /* 0x000fc600078ec0ff */
        /* <DEDUP_REMOVED lines=29> */
.L_x_52:
[----:B------:R-:W-:Y:S01]  /*1840*/  LEA R20, R19, 0xc0800000, 0x17 ;  /* 0xc080000013147811 */ /* 0x000fe200078eb8ff */
[----:B------:R-:W-:Y:S01]  /*1850*/  VIADD R22, R21, 0xffffff81 ;  /* 0xffffff8115167836 */ /* 0x000fe20000000000 */
[----:B------:R-:W-:Y:S03]  /*1860*/  BSSY.RECONVERGENT B2, `(.L_x_57) ;  /* 0x0000035000027945 */ /* 0x000fe60003800200 */
[----:B------:R-:W-:Y:S02]  /*1870*/  IMAD.IADD R28, R17, 0x1, -R20 ;  /* 0x00000001111c7824 */ /* 0x000fe400078e0a14 */
[C---:B------:R-:W-:Y:S01]  /*1880*/  IMAD R16, R22.reuse, -0x800000, R16 ;  /* 0xff80000016107824 */ /* 0x040fe200078e0210 */
[----:B------:R-:W-:Y:S01]  /*1890*/  IADD3 R22, PT, PT, R22, 0x7f, -R19 ;  /* 0x0000007f16167810 */ /* 0x000fe20007ffe813 */
[----:B------:R-:W0:Y:S01]  /*18a0*/  MUFU.RCP R20, R28 ;  /* 0x0000001c00147308 */ /* 0x000e220000001000 */
[----:B------:R-:W-:-:S03]  /*18b0*/  FADD.FTZ R17, -R28, -RZ ;  /* 0x800000ff1c117221 */ /* 0x000fc60000010100 */
        /* <DEDUP_REMOVED lines=9> */
[----:B------:R-:W-:-:S04]  /*1950*/  LOP3.LUT R22, R19, 0xff, RZ, 0xc0, !PT ;  /* 0x000000ff13167812 */ /* 0x000fc800078ec0ff */
[----:B------:R-:W-:-:S05]  /*1960*/  IADD3 R19, PT, PT, R22, R23, RZ ;  /* 0x0000001716137210 */ /* 0x000fca0007ffe0ff */
[----:B------:R-:W-:-:S05]  /*1970*/  VIADD R22, R19, 0xffffffff ;  /* 0xffffffff13167836 */ /* 0x000fca0000000000 */
        /* <DEDUP_REMOVED lines=9> */
[CCC-:B------:R-:W-:Y:S01]  /*1a10*/  FFMA.RZ R23, R21.reuse, R17.reuse, R20.reuse ;  /* 0x0000001115177223 */ /* 0x1c0fe2000000c014 */
[CCC-:B------:R-:W-:Y:S01]  /*1a20*/  FFMA.RP R22, R21.reuse, R17.reuse, R20.reuse ;  /* 0x0000001115167223 */ /* 0x1c0fe20000008014 */
[----:B------:R-:W-:Y:S01]  /*1a30*/  FFMA.RM R17, R21, R17, R20 ;  /* 0x0000001115117223 */ /* 0x000fe20000004014 */
[C---:B------:R-:W-:Y:S01]  /*1a40*/  VIADD R21, R19.reuse, 0x20 ;  /* 0x0000002013157836 */ /* 0x040fe20000000000 */
[----:B------:R-:W-:Y:S02]  /*1a50*/  ISETP.NE.AND P4, PT, R19, RZ, PT ;  /* 0x000000ff1300720c */ /* 0x000fe40003f85270 */
[----:B------:R-:W-:Y:S02]  /*1a60*/  LOP3.LUT R20, R23, 0x7fffff, RZ, 0xc0, !PT ;  /* 0x007fffff17147812 */ /* 0x000fe400078ec0ff */
[----:B------:R-:W-:Y:S01]  /*1a70*/  ISETP.NE.AND P3, PT, R19, RZ, PT ;  /* 0x000000ff1300720c */ /* 0x000fe20003f65270 */
[----:B------:R-:W-:Y:S01]  /*1a80*/  IMAD.MOV R19, RZ, RZ, -R19 ;  /* 0x000000ffff137224 */ /* 0x000fe200078e0a13 */
[----:B------:R-:W-:-:S02]  /*1a90*/  LOP3.LUT R20, R20, 0x800000, RZ, 0xfc, !PT ;  /* 0x0080000014147812 */ /* 0x000fc400078efcff */
        /* <DEDUP_REMOVED lines=9> */
[----:B------:R-:W-:-:S05]  /*1b30*/  LOP3.LUT R17, R22, R17, RZ, 0xc0, !PT ;  /* 0x0000001116117212 */ /* 0x000fca00078ec0ff */
[----:B------:R-:W-:-:S05]  /*1b40*/  IMAD.IADD R17, R20, 0x1, R17 ;  /* 0x0000000114117824 */ /* 0x000fca00078e0211 */
[----:B------:R-:W-:Y:S01]  /*1b50*/  LOP3.LUT R16, R17, R16, RZ, 0xfc, !PT ;  /* 0x0000001011107212 */ /* 0x000fe200078efcff */
[----:B------:R-:W-:Y:S06]  /*1b60*/  BRA `(.L_x_60) ;  /* 0x0000000000107947 */ /* 0x000fec0003800000 */
.L_x_59:
[----:B------:R-:W-:-:S04]  /*1b70*/  LOP3.LUT R16, R16, 0x80000000, RZ, 0xc0, !PT ;  /* 0x8000000010107812 */ /* 0x000fc800078ec0ff */
[----:B------:R-:W-:Y:S01]  /*1b80*/  LOP3.LUT R16, R16, 0x7f800000, RZ, 0xfc, !PT ;  /* 0x7f80000010107812 */ /* 0x000fe200078efcff */
[----:B------:R-:W-:Y:S06]  /*1b90*/  BRA `(.L_x_60) ;  /* 0x0000000000047947 */ /* 0x000fec0003800000 */
.L_x_58:
[----:B------:R-:W-:-:S07]  /*1ba0*/  LEA R16, R23, R16, 0x17 ;  /* 0x0000001017107211 */ /* 0x000fce00078eb8ff */
.L_x_60:
[----:B------:R-:W-:Y:S05]  /*1bb0*/  BSYNC.RECONVERGENT B2 ;  /* 0x0000000000027941 */ /* 0x000fea0003800200 */
.L_x_57:
[----:B------:R-:W-:Y:S05]  /*1bc0*/  BRA `(.L_x_61) ;  /* 0x0000000000207947 */ /* 0x000fea0003800000 */
.L_x_56:
[----:B------:R-:W-:-:S04]  /*1bd0*/  LOP3.LUT R16, R17, 0x80000000, R16, 0x48, !PT ;  /* 0x8000000011107812 */ /* 0x000fc800078e4810 */
[----:B------:R-:W-:Y:S01]  /*1be0*/  LOP3.LUT R16, R16, 0x7f800000, RZ, 0xfc, !PT ;  /* 0x7f80000010107812 */ /* 0x000fe200078efcff */
[----:B------:R-:W-:Y:S06]  /*1bf0*/  BRA `(.L_x_61) ;  /* 0x0000000000147947 */ /* 0x000fec0003800000 */
.L_x_55:
[----:B------:R-:W-:Y:S01]  /*1c00*/  LOP3.LUT R16, R17, 0x80000000, R16, 0x48, !PT ;  /* 0x8000000011107812 */ /* 0x000fe200078e4810 */
[----:B------:R-:W-:Y:S06]  /*1c10*/  BRA `(.L_x_61) ;  /* 0x00000000000c7947 */ /* 0x000fec0003800000 */
.L_x_54:
[----:B------:R-:W0:Y:S01]  /*1c20*/  MUFU.RSQ R16, -QNAN ;  /* 0xffc0000000107908 */ /* 0x000e220000001400 */
[----:B------:R-:W-:Y:S05]  /*1c30*/  BRA `(.L_x_61) ;  /* 0x0000000000047947 */ /* 0x000fea0003800000 */
.L_x_53:
[----:B------:R-:W-:-:S07]  /*1c40*/  FADD.FTZ R16, R16, R17 ;  /* 0x0000001110107221 */ /* 0x000fce0000010000 */
.L_x_61:
[----:B------:R-:W-:Y:S05]  /*1c50*/  BSYNC.RECONVERGENT B1 ;  /* 0x0000000000017941 */ /* 0x000fea0003800200 */
.L_x_51:
[----:B0-----:R-:W-:Y:S02]  /*1c60*/  IMAD.MOV.U32 R28, RZ, RZ, R16 ;  /* 0x000000ffff1c7224 */ /* 0x001fe400078e0010 */
[----:B------:R-:W-:Y:S02]  /*1c70*/  IMAD.MOV.U32 R16, RZ, RZ, R18 ;  /* 0x000000ffff107224 */ /* 0x000fe400078e0012 */
[----:B------:R-:W-:-:S04]  /*1c80*/  IMAD.MOV.U32 R17, RZ, RZ, 0x0 ;  /* 0x00000000ff117424 */ /* 0x000fc800078e00ff */
[----:B------:R-:W-:Y:S05]  /*1c90*/  RET.REL.NODEC R16 `(flatnorm_scatterhist_kernel) ;  /* 0xffffffe010d87950 */ /* 0x000fea0003c3ffff */
.L_x_62:
        /* <DEDUP_REMOVED lines=14> */
.L_x_64:


//--------------------- .nv.shared.reserved.0     --------------------------
	.section	.nv.shared.reserved.0,"aw",@nobits
	.weak		__nv_reservedSMEM_offset_0_alias
	.size		__nv_reservedSMEM_offset_0_alias, 0, 64
	.other		__nv_reservedSMEM_offset_0_alias,@"STO_CUDA_RESERVED_SHARED STV_DEFAULT"
__nv_reservedSMEM_offset_0_alias:
	.zero		0
	.zero		64


//--------------------- .nv.constant0.scatter_joint_hist --------------------------
	.section	.nv.constant0.scatter_joint_hist,"a",@progbits
	.sectionflags	@""
	.align	4
.nv.constant0.scatter_joint_hist:
	.zero		984


//--------------------- .nv.constant0.flatnorm_scatterhist_kernel --------------------------
	.section	.nv.constant0.flatnorm_scatterhist_kernel,"a",@progbits
	.sectionflags	@""
	.align	4
.nv.constant0.flatnorm_scatterhist_kernel:
	.zero		960


//--------------------- SYMBOLS --------------------------

	.type		.nv.reservedSmem.offset0,@object
	.size		.nv.reservedSmem.offset0,0x4
